	.headerflags	@"EF_CUDA_TEXMODE_UNIFIED EF_CUDA_64BIT_ADDRESS EF_CUDA_SM86 EF_CUDA_VIRTUAL_SM(EF_CUDA_SM86)"
	.elftype	@"ET_EXEC"


//--------------------- .nv.info                  --------------------------
	.section	.nv.info,"",@"SHT_CUDA_INFO"
	.align	4


	//----- nvinfo : EIATTR_REGCOUNT
	.align		4
        /*0000*/ 	.byte	0x04, 0x2f
        /*0002*/ 	.short	(.L_8 - .L_7)
	.align		4
.L_7:
        /*0004*/ 	.word	index@(triton_red_fused__softmax__to_copy_add_2)
        /*0008*/ 	.word	0x00000039


	//----- nvinfo : EIATTR_MIN_STACK_SIZE
	.align		4
.L_8:
        /*000c*/ 	.byte	0x04, 0x12
        /*000e*/ 	.short	(.L_10 - .L_9)
	.align		4
.L_9:
        /*0010*/ 	.word	index@($__internal_0_$__cuda_sm70_shflsync_bfly)
        /*0014*/ 	.word	0x00000000


	//----- nvinfo : EIATTR_FRAME_SIZE
	.align		4
.L_10:
        /*0018*/ 	.byte	0x04, 0x11
        /*001a*/ 	.short	(.L_12 - .L_11)
	.align		4
.L_11:
        /*001c*/ 	.word	index@($__internal_0_$__cuda_sm70_shflsync_bfly)
        /*0020*/ 	.word	0x00000000


	//----- nvinfo : EIATTR_MIN_STACK_SIZE
	.align		4
.L_12:
        /*0024*/ 	.byte	0x04, 0x12
        /*0026*/ 	.short	(.L_14 - .L_13)
	.align		4
.L_13:
        /*0028*/ 	.word	index@(triton_red_fused__softmax__to_copy_add_2)
        /*002c*/ 	.word	0x00000000


	//----- nvinfo : EIATTR_FRAME_SIZE
	.align		4
.L_14:
        /*0030*/ 	.byte	0x04, 0x11
        /*0032*/ 	.short	(.L_16 - .L_15)
	.align		4
.L_15:
        /*0034*/ 	.word	index@(triton_red_fused__softmax__to_copy_add_2)
        /*0038*/ 	.word	0x00000000


	//----- nvinfo : EIATTR_MIN_STACK_SIZE
	.align		4
.L_16:
        /*003c*/ 	.byte	0x04, 0x12
        /*003e*/ 	.short	(.L_18 - .L_17)
	.align		4
.L_17:
        /*0040*/ 	.word	index@(triton_red_fused__softmax__to_copy_add_2)
        /*0044*/ 	.word	0x00000000
.L_18:


//--------------------- .nv.info.triton_red_fused__softmax__to_copy_add_2 --------------------------
	.section	.nv.info.triton_red_fused__softmax__to_copy_add_2,"",@"SHT_CUDA_INFO"
	.sectionflags	@""
	.align	4


	//----- nvinfo : EIATTR_CUDA_API_VERSION
	.align		4
        /*0000*/ 	.byte	0x04, 0x37
        /*0002*/ 	.short	(.L_20 - .L_19)
.L_19:
        /*0004*/ 	.word	0x0000007c


	//----- nvinfo : EIATTR_SW2861232_WAR
	.align		4
.L_20:
        /*0008*/ 	.byte	0x01, 0x35
	.zero		2


	//----- nvinfo : EIATTR_PARAM_CBANK
	.align		4
        /*000c*/ 	.byte	0x04, 0x0a
        /*000e*/ 	.short	(.L_22 - .L_21)
	.align		4
.L_21:
        /*0010*/ 	.word	index@(.nv.constant0.triton_red_fused__softmax__to_copy_add_2)
        /*0014*/ 	.short	0x0160
        /*0016*/ 	.short	0x0028


	//----- nvinfo : EIATTR_CBANK_PARAM_SIZE
	.align		4
.L_22:
        /*0018*/ 	.byte	0x03, 0x19
        /*001a*/ 	.short	0x0028


	//----- nvinfo : EIATTR_KPARAM_INFO
	.align		4
        /*001c*/ 	.byte	0x04, 0x17
        /*001e*/ 	.short	(.L_24 - .L_23)
.L_23:
        /*0020*/ 	.word	0x00000000
        /*0024*/ 	.short	0x0005
        /*0026*/ 	.short	0x0020
        /*0028*/ 	.byte	0x00, 0xf4, 0x21, 0x00


	//----- nvinfo : EIATTR_KPARAM_INFO
	.align		4
.L_24:
        /*002c*/ 	.byte	0x04, 0x17
        /*002e*/ 	.short	(.L_26 - .L_25)
.L_25:
        /*0030*/ 	.word	0x00000000
        /*0034*/ 	.short	0x0004
        /*0036*/ 	.short	0x001c
        /*0038*/ 	.byte	0x00, 0xf0, 0x11, 0x00


	//----- nvinfo : EIATTR_KPARAM_INFO
	.align		4
.L_26:
        /*003c*/ 	.byte	0x04, 0x17
        /*003e*/ 	.short	(.L_28 - .L_27)
.L_27:
        /*0040*/ 	.word	0x00000000
        /*0044*/ 	.short	0x0003
        /*0046*/ 	.short	0x0018
        /*0048*/ 	.byte	0x00, 0xf0, 0x11, 0x00


	//----- nvinfo : EIATTR_KPARAM_INFO
	.align		4
.L_28:
        /*004c*/ 	.byte	0x04, 0x17
        /*004e*/ 	.short	(.L_30 - .L_29)
.L_29:
        /*0050*/ 	.word	0x00000000
        /*0054*/ 	.short	0x0002
        /*0056*/ 	.short	0x0010
        /*0058*/ 	.byte	0x00, 0xf4, 0x21, 0x00


	//----- nvinfo : EIATTR_KPARAM_INFO
	.align		4
.L_30:
        /*005c*/ 	.byte	0x04, 0x17
        /*005e*/ 	.short	(.L_32 - .L_31)
.L_31:
        /*0060*/ 	.word	0x00000000
        /*0064*/ 	.short	0x0001
        /*0066*/ 	.short	0x0008
        /*0068*/ 	.byte	0x00, 0xf4, 0x21, 0x00


	//----- nvinfo : EIATTR_KPARAM_INFO
	.align		4
.L_32:
        /*006c*/ 	.byte	0x04, 0x17
        /*006e*/ 	.short	(.L_34 - .L_33)
.L_33:
        /*0070*/ 	.word	0x00000000
        /*0074*/ 	.short	0x0000
        /*0076*/ 	.short	0x0000
        /*0078*/ 	.byte	0x00, 0xf4, 0x21, 0x00


	//----- nvinfo : EIATTR_MAXREG_COUNT
	.align		4
.L_34:
        /*007c*/ 	.byte	0x03, 0x1b
        /*007e*/ 	.short	0x00ff


	//----- nvinfo : EIATTR_EXTERNS
	.align		4
        /*0080*/ 	.byte	0x04, 0x0f
        /*0082*/ 	.short	(.L_36 - .L_35)


	//   ....[0]....
	.align		4
.L_35:
        /*0084*/ 	.word	index@(__assertfail)


	//----- nvinfo : EIATTR_COOP_GROUP_MASK_REGIDS
	.align		4
.L_36:
        /*0088*/ 	.byte	0x04, 0x29
        /*008a*/ 	.short	(.L_38 - .L_37)


	//   ....[0]....
.L_37:
        /*008c*/ 	.word	0xffffffff


	//   ....[1]....
        /*0090*/ 	.word	0xffffffff


	//   ....[2]....
        /*0094*/ 	.word	0xffffffff


	//   ....[3]....
        /*0098*/ 	.word	0xffffffff


	//   ....[4]....
        /*009c*/ 	.word	0xffffffff


	//   ....[5]....
        /*00a0*/ 	.word	0xffffffff


	//   ....[6]....
        /*00a4*/ 	.word	0xffffffff


	//   ....[7]....
        /*00a8*/ 	.word	0xffffffff


	//   ....[8]....
        /*00ac*/ 	.word	0xffffffff


	//   ....[9]....
        /*00b0*/ 	.word	0xffffffff


	//   ....[10]....
        /*00b4*/ 	.word	0xffffffff


	//   ....[11]....
        /*00b8*/ 	.word	0xffffffff


	//   ....[12]....
        /*00bc*/ 	.word	0xffffffff


	//   ....[13]....
        /*00c0*/ 	.word	0xffffffff


	//   ....[14]....
        /*00c4*/ 	.word	0xffffffff


	//   ....[15]....
        /*00c8*/ 	.word	0xffffffff


	//   ....[16]....
        /*00cc*/ 	.word	0xffffffff


	//----- nvinfo : EIATTR_COOP_GROUP_INSTR_OFFSETS
	.align		4
.L_38:
        /*00d0*/ 	.byte	0x04, 0x28
        /*00d2*/ 	.short	(.L_40 - .L_39)


	//   ....[0]....
.L_39:
        /*00d4*/ 	.word	0x00001bd0


	//   ....[1]....
        /*00d8*/ 	.word	0x00001c20


	//   ....[2]....
        /*00dc*/ 	.word	0x00001c60


	//   ....[3]....
        /*00e0*/ 	.word	0x00001ca0


	//   ....[4]....
        /*00e4*/ 	.word	0x00001cd0


	//   ....[5]....
        /*00e8*/ 	.word	0x00001de0


	//   ....[6]....
        /*00ec*/ 	.word	0x00002080


	//   ....[7]....
        /*00f0*/ 	.word	0x000020a0


	//   ....[8]....
        /*00f4*/ 	.word	0x000020c0


	//   ....[9]....
        /*00f8*/ 	.word	0x000020e0


	//   ....[10]....
        /*00fc*/ 	.word	0x00002100


	//   ....[11]....
        /*0100*/ 	.word	0x00002150


	//   ....[12]....
        /*0104*/ 	.word	0x00003bc0


	//   ....[13]....
        /*0108*/ 	.word	0x00003c30


	//   ....[14]....
        /*010c*/ 	.word	0x00003c90


	//   ....[15]....
        /*0110*/ 	.word	0x00003cf0


	//   ....[16]....
        /*0114*/ 	.word	0x00003d70


	//----- nvinfo : EIATTR_SYSCALL_OFFSETS
	.align		4
.L_40:
        /*0118*/ 	.byte	0x04, 0x46
        /*011a*/ 	.short	(.L_42 - .L_41)


	//   ....[0]....
.L_41:
        /*011c*/ 	.word	0x00003a40


	//   ....[1]....
        /*0120*/ 	.word	0x00003b70


	//----- nvinfo : EIATTR_EXIT_INSTR_OFFSETS
	.align		4
.L_42:
        /*0124*/ 	.byte	0x04, 0x1c
        /*0126*/ 	.short	(.L_44 - .L_43)


	//   ....[0]....
.L_43:
        /*0128*/ 	.word	0x00003910


	//----- nvinfo : EIATTR_REQNTID
	.align		4
.L_44:
        /*012c*/ 	.byte	0x04, 0x10
        /*012e*/ 	.short	(.L_46 - .L_45)
.L_45:
        /*0130*/ 	.word	0x00000040
        /*0134*/ 	.word	0x00000001
        /*0138*/ 	.word	0x00000001


	//----- nvinfo : EIATTR_CRS_STACK_SIZE
	.align		4
.L_46:
        /*013c*/ 	.byte	0x04, 0x1e
        /*013e*/ 	.short	(.L_48 - .L_47)
.L_47:
        /*0140*/ 	.word	0x00000000
.L_48:


//--------------------- .nv.callgraph             --------------------------
	.section	.nv.callgraph,"",@"SHT_CUDA_CALLGRAPH"
	.align	4
	.sectionentsize	8
	.align		4
        /*0000*/ 	.word	0x00000000
	.align		4
        /*0004*/ 	.word	0xffffffff
	.align		4
        /*0008*/ 	.word	index@(triton_red_fused__softmax__to_copy_add_2)
	.align		4
        /*000c*/ 	.word	index@(__assertfail)
	.align		4
        /*0010*/ 	.word	0x00000000
	.align		4
        /*0014*/ 	.word	0xfffffffe
	.align		4
        /*0018*/ 	.word	0x00000000
	.align		4
        /*001c*/ 	.word	0xfffffffd
	.align		4
        /*0020*/ 	.word	0x00000000
	.align		4
        /*0024*/ 	.word	0xfffffffc


//--------------------- .nv.rel.action            --------------------------
	.section	.nv.rel.action,"",@"SHT_CUDA_RELOCINFO"
	.align	8
	.sectionentsize	8
        /*0000*/ 	.byte	0x73, 0x00, 0x00, 0x00, 0x00, 0x00, 0x00, 0x00, 0x00, 0x00, 0x00, 0x11, 0x25, 0x00, 0x05, 0x36


//--------------------- .nv.constant4             --------------------------
	.section	.nv.constant4,"a",@progbits
	.align	8
	.align		8
.nv.constant4:
        /*0000*/ 	.dword	__assertfail
	.align		8
        /*0008*/ 	.dword	assertFunc_1
	.align		8
        /*0010*/ 	.dword	assertFile_1
	.align		8
        /*0018*/ 	.dword	assertMessage_1
	.align		8
        /*0020*/ 	.dword	assertFunc_0
	.align		8
        /*0028*/ 	.dword	assertFile_0
	.align		8
        /*0030*/ 	.dword	assertMessage_0
	.align		8
        /*0038*/ 	.dword	_$_str


//--------------------- .nv.constant0.triton_red_fused__softmax__to_copy_add_2 --------------------------
	.section	.nv.constant0.triton_red_fused__softmax__to_copy_add_2,"a",@progbits
	.sectionflags	@""
	.align	4
.nv.constant0.triton_red_fused__softmax__to_copy_add_2:
	.zero		392


//--------------------- .text.triton_red_fused__softmax__to_copy_add_2 --------------------------
	.section	.text.triton_red_fused__softmax__to_copy_add_2,"ax",@progbits
	.sectionflags	@"SHF_BARRIERS=1"
	.sectioninfo	@"SHI_REGISTERS=57"
	.align	128
        .global         triton_red_fused__softmax__to_copy_add_2
        .type           triton_red_fused__softmax__to_copy_add_2,@function
        .size           triton_red_fused__softmax__to_copy_add_2,(.L_x_9 - triton_red_fused__softmax__to_copy_add_2)
        .other          triton_red_fused__softmax__to_copy_add_2,@"STO_CUDA_ENTRY STV_DEFAULT"
triton_red_fused__softmax__to_copy_add_2:
.text.triton_red_fused__softmax__to_copy_add_2:
[----:B------:R-:W-:Y:S02]  /*0000*/  IMAD.MOV.U32 R1, RZ, RZ, c[0x0][0x28] ;  /* 0x00000a00ff017624 */ /* 0x000fe400078e00ff */
[----:B------:R-:W0:Y:S01]  /*0010*/  S2R R7, SR_CTAID.X ;  /* 0x0000000000077919 */ /* 0x000e220000002500 */
[----:B------:R-:W-:Y:S01]  /*0020*/  PLOP3.LUT P0, PT, PT, PT, PT, 0x80, 0x0 ;  /* 0x000000000000781c */ /* 0x000fe20003f0f070 */
[----:B------:R-:W-:Y:S01]  /*0030*/  IMAD.MOV.U32 R10, RZ, RZ, 0x2 ;  /* 0x00000002ff0a7424 */ /* 0x000fe200078e00ff */
[----:B------:R-:W-:Y:S01]  /*0040*/  CS2R R16, SRZ ;  /* 0x0000000000107805 */ /* 0x000fe2000001ff00 */
[----:B------:R-:W1:Y:S01]  /*0050*/  S2R R0, SR_TID.X ;  /* 0x0000000000007919 */ /* 0x000e620000002100 */
[----:B------:R-:W-:Y:S01]  /*0060*/  IMAD.MOV.U32 R23, RZ, RZ, -0x800000 ;  /* 0xff800000ff177424 */ /* 0x000fe200078e00ff */
[----:B------:R-:W-:Y:S01]  /*0070*/  P2R R42, PR, RZ, 0x1 ;  /* 0x00000001ff2a7803 */ /* 0x000fe20000000000 */
[----:B------:R-:W-:Y:S01]  /*0080*/  IMAD.MOV.U32 R18, RZ, RZ, RZ ;  /* 0x000000ffff127224 */ /* 0x000fe200078e00ff */
[----:B------:R-:W-:Y:S01]  /*0090*/  ULDC.64 UR4, c[0x0][0x118] ;  /* 0x0000460000047ab9 */ /* 0x000fe20000000a00 */
[----:B------:R-:W-:Y:S02]  /*00a0*/  IMAD.MOV.U32 R31, RZ, RZ, RZ ;  /* 0x000000ffff1f7224 */ /* 0x000fe400078e00ff */
[----:B------:R-:W-:-:S02]  /*00b0*/  IMAD.MOV.U32 R22, RZ, RZ, -0x800000 ;  /* 0xff800000ff167424 */ /* 0x000fc400078e00ff */
[----:B------:R-:W-:Y:S02]  /*00c0*/  IMAD.MOV.U32 R9, RZ, RZ, RZ ;  /* 0x000000ffff097224 */ /* 0x000fe400078e00ff */
[----:B------:R-:W-:Y:S02]  /*00d0*/  IMAD.MOV.U32 R21, RZ, RZ, -0x800000 ;  /* 0xff800000ff157424 */ /* 0x000fe400078e00ff */
[----:B------:R-:W-:Y:S01]  /*00e0*/  IMAD.MOV.U32 R20, RZ, RZ, -0x800000 ;  /* 0xff800000ff147424 */ /* 0x000fe200078e00ff */
[----:B0-----:R-:W-:-:S04]  /*00f0*/  SHF.R.S32.HI R2, RZ, 0x1f, R7 ;  /* 0x0000001fff027819 */ /* 0x001fc80000011407 */
[----:B------:R-:W-:Y:S01]  /*0100*/  LEA.HI R3, R2, R7, RZ, 0x9 ;  /* 0x0000000702037211 */ /* 0x000fe200078f48ff */
[C---:B-1----:R-:W-:Y:S01]  /*0110*/  IMAD.SHL.U32 R2, R0.reuse, 0x4, RZ ;  /* 0x0000000400027824 */ /* 0x042fe200078e00ff */
[----:B------:R-:W-:Y:S02]  /*0120*/  LOP3.LUT R4, R0, 0x3f, RZ, 0xc0, !PT ;  /* 0x0000003f00047812 */ /* 0x000fe400078ec0ff */
[----:B------:R-:W-:Y:S02]  /*0130*/  LOP3.LUT R6, R3, 0xfffffe00, RZ, 0xc0, !PT ;  /* 0xfffffe0003067812 */ /* 0x000fe400078ec0ff */
[----:B------:R-:W-:Y:S01]  /*0140*/  LOP3.LUT R2, R2, 0xfc, RZ, 0xc0, !PT ;  /* 0x000000fc02027812 */ /* 0x000fe200078ec0ff */
[----:B------:R-:W-:Y:S01]  /*0150*/  IMAD.SHL.U32 R5, R4, 0x2, RZ ;  /* 0x0000000204057824 */ /* 0x000fe200078e00ff */
[----:B------:R-:W-:Y:S01]  /*0160*/  SHF.R.S32.HI R3, RZ, 0x9, R3 ;  /* 0x00000009ff037819 */ /* 0x000fe20000011403 */
[C---:B------:R-:W-:Y:S01]  /*0170*/  IMAD.IADD R6, R7.reuse, 0x1, -R6 ;  /* 0x0000000107067824 */ /* 0x040fe200078e0a06 */
[----:B------:R-:W-:Y:S01]  /*0180*/  SHF.R.U32.HI R19, RZ, 0x5, R0 ;  /* 0x00000005ff137819 */ /* 0x000fe20000011600 */
[----:B------:R-:W-:-:S02]  /*0190*/  IMAD R7, R7, 0x200, R2 ;  /* 0x0000020007077824 */ /* 0x000fc400078e0202 */
[----:B------:R-:W-:Y:S02]  /*01a0*/  IMAD.SHL.U32 R8, R2, 0x2, RZ ;  /* 0x0000000202087824 */ /* 0x000fe400078e00ff */
[----:B------:R-:W-:-:S04]  /*01b0*/  IMAD.WIDE R2, R3, R10, c[0x0][0x168] ;  /* 0x00005a0003027625 */ /* 0x000fc800078e020a */
.L_x_2:
[C-C-:B------:R-:W-:Y:S01]  /*01c0*/  LOP3.LUT R13, R31.reuse, 0x80, R4.reuse, 0xfe, !PT ;  /* 0x000000801f0d7812 */ /* 0x140fe200078efe04 */
[----:B------:R-:W-:Y:S01]  /*01d0*/  IMAD.MOV.U32 R44, RZ, RZ, 0x7f800000 ;  /* 0x7f800000ff2c7424 */ /* 0x000fe200078e00ff */
[C---:B------:R-:W-:Y:S02]  /*01e0*/  LOP3.LUT R11, R31.reuse, 0x40, R4, 0xfe, !PT ;  /* 0x000000401f0b7812 */ /* 0x040fe400078efe04 */
[----:B------:R-:W-:Y:S01]  /*01f0*/  LOP3.LUT R25, R31, 0x3f, R0, 0xf8, !PT ;  /* 0x0000003f1f197812 */ /* 0x000fe200078ef800 */
[--C-:B------:R-:W-:Y:S02]  /*0200*/  IMAD.IADD R35, R13, 0x1, -R6.reuse ;  /* 0x000000010d237824 */ /* 0x100fe400078e0a06 */
[----:B------:R-:W-:Y:S01]  /*0210*/  IMAD.IADD R32, R11, 0x1, -R6 ;  /* 0x000000010b207824 */ /* 0x000fe200078e0a06 */
[----:B------:R-:W-:Y:S01]  /*0220*/  LOP3.LUT R11, R31, 0xc0, R4, 0xfe, !PT ;  /* 0x000000c01f0b7812 */ /* 0x000fe200078efe04 */
[----:B------:R-:W-:Y:S01]  /*0230*/  IMAD.IADD R25, R25, 0x1, -R6 ;  /* 0x0000000119197824 */ /* 0x000fe200078e0a06 */
[----:B------:R-:W-:-:S02]  /*0240*/  IABS R34, R35 ;  /* 0x0000002300227213 */ /* 0x000fc40000000000 */
[----:B------:R-:W-:Y:S01]  /*0250*/  IABS R37, R32 ;  /* 0x0000002000257213 */ /* 0x000fe20000000000 */
[----:B------:R-:W-:Y:S01]  /*0260*/  IMAD.IADD R24, R11, 0x1, -R6 ;  /* 0x000000010b187824 */ /* 0x000fe200078e0a06 */
[----:B------:R-:W-:Y:S02]  /*0270*/  I2FP.F32.S32 R27, R34 ;  /* 0x00000022001b7245 */ /* 0x000fe40000201400 */
[----:B------:R-:W-:Y:S02]  /*0280*/  I2FP.F32.S32 R30, R37 ;  /* 0x00000025001e7245 */ /* 0x000fe40000201400 */
[----:B------:R-:W-:Y:S01]  /*0290*/  IABS R41, R25 ;  /* 0x0000001900297213 */ /* 0x000fe20000000000 */
[----:B------:R-:W-:Y:S01]  /*02a0*/  FMUL R27, R27, 0.125 ;  /* 0x3e0000001b1b7820 */ /* 0x000fe20000400000 */
[----:B------:R-:W-:Y:S01]  /*02b0*/  IABS R38, R24 ;  /* 0x0000001800267213 */ /* 0x000fe20000000000 */
[----:B------:R-:W-:Y:S01]  /*02c0*/  FMUL R30, R30, 0.125 ;  /* 0x3e0000001e1e7820 */ /* 0x000fe20000400000 */
[----:B------:R-:W-:-:S02]  /*02d0*/  I2FP.F32.S32 R29, R41 ;  /* 0x00000029001d7245 */ /* 0x000fc40000201400 */
[----:B------:R-:W-:Y:S02]  /*02e0*/  FSETP.GEU.AND P4, PT, R27, 1.175494350822287508e-38, PT ;  /* 0x008000001b00780b */ /* 0x000fe40003f8e000 */
[----:B------:R-:W-:Y:S01]  /*02f0*/  FSETP.GEU.AND P0, PT, R30, 1.175494350822287508e-38, PT ;  /* 0x008000001e00780b */ /* 0x000fe20003f0e000 */
[----:B------:R-:W-:Y:S01]  /*0300*/  FMUL R29, R29, 0.125 ;  /* 0x3e0000001d1d7820 */ /* 0x000fe20000400000 */
[----:B------:R-:W-:Y:S02]  /*0310*/  I2FP.F32.S32 R15, R38 ;  /* 0x00000026000f7245 */ /* 0x000fe40000201400 */
[----:B------:R-:W-:Y:S02]  /*0320*/  ISETP.GT.AND P3, PT, R32, RZ, PT ;  /* 0x000000ff2000720c */ /* 0x000fe40003f64270 */
[----:B------:R-:W-:Y:S01]  /*0330*/  FSETP.GEU.AND P1, PT, R29, 1.175494350822287508e-38, PT ;  /* 0x008000001d00780b */ /* 0x000fe20003f2e000 */
[----:B------:R-:W-:-:S04]  /*0340*/  FMUL R15, R15, 0.125 ;  /* 0x3e0000000f0f7820 */ /* 0x000fc80000400000 */
[----:B------:R-:W-:Y:S01]  /*0350*/  @!P4 FMUL R27, R27, 8388608 ;  /* 0x4b0000001b1bc820 */ /* 0x000fe20000400000 */
[----:B------:R-:W-:Y:S01]  /*0360*/  FSETP.GEU.AND P2, PT, R15, 1.175494350822287508e-38, PT ;  /* 0x008000000f00780b */ /* 0x000fe20003f4e000 */
[----:B------:R-:W-:Y:S02]  /*0370*/  @!P0 FMUL R30, R30, 8388608 ;  /* 0x4b0000001e1e8820 */ /* 0x000fe40000400000 */
[CC--:B------:R-:W-:Y:S01]  /*0380*/  FFMA.FTZ R45, R27.reuse, R44.reuse, +INF ;  /* 0x7f8000001b2d7423 */ /* 0x0c0fe2000001002c */
[----:B------:R-:W-:Y:S01]  /*0390*/  IADD3 R11, R27, -0x3f2aaaab, RZ ;  /* 0xc0d555551b0b7810 */ /* 0x000fe20007ffe0ff */
[CC--:B------:R-:W-:Y:S01]  /*03a0*/  FFMA.FTZ R46, R30.reuse, R44.reuse, +INF ;  /* 0x7f8000001e2e7423 */ /* 0x0c0fe2000001002c */
[----:B------:R-:W-:Y:S01]  /*03b0*/  IADD3 R10, R30, -0x3f2aaaab, RZ ;  /* 0xc0d555551e0a7810 */ /* 0x000fe20007ffe0ff */
[----:B------:R-:W-:Y:S01]  /*03c0*/  @!P1 FMUL R29, R29, 8388608 ;  /* 0x4b0000001d1d9820 */ /* 0x000fe20000400000 */
[----:B------:R-:W-:Y:S02]  /*03d0*/  LOP3.LUT R28, R11, 0xff800000, RZ, 0xc0, !PT ;  /* 0xff8000000b1c7812 */ /* 0x000fe400078ec0ff */
[----:B------:R-:W-:Y:S01]  /*03e0*/  LOP3.LUT R33, R10, 0xff800000, RZ, 0xc0, !PT ;  /* 0xff8000000a217812 */ /* 0x000fe200078ec0ff */
[----:B------:R-:W-:Y:S01]  /*03f0*/  IMAD.MOV.U32 R10, RZ, RZ, 0x3e055027 ;  /* 0x3e055027ff0a7424 */ /* 0x000fe200078e00ff */
[C---:B------:R-:W-:Y:S01]  /*0400*/  ISETP.GE.U32.AND P5, PT, R30.reuse, 0x7f800000, PT ;  /* 0x7f8000001e00780c */ /* 0x040fe20003fa6070 */
[----:B------:R-:W-:Y:S01]  /*0410*/  IMAD.IADD R11, R27, 0x1, -R28 ;  /* 0x000000011b0b7824 */ /* 0x000fe200078e0a1c */
[----:B------:R-:W-:Y:S01]  /*0420*/  @!P2 FMUL R15, R15, 8388608 ;  /* 0x4b0000000f0fa820 */ /* 0x000fe20000400000 */
[----:B------:R-:W-:Y:S01]  /*0430*/  IMAD.IADD R13, R30, 0x1, -R33 ;  /* 0x000000011e0d7824 */ /* 0x000fe200078e0a21 */
[----:B------:R-:W-:Y:S01]  /*0440*/  I2FP.F32.S32 R33, R33 ;  /* 0x0000002100217245 */ /* 0x000fe20000201400 */
[----:B------:R-:W-:Y:S01]  /*0450*/  FADD R11, R11, -1 ;  /* 0xbf8000000b0b7421 */ /* 0x000fe20000000000 */
[----:B------:R-:W-:Y:S01]  /*0460*/  FSEL R43, RZ, -23, P2 ;  /* 0xc1b80000ff2b7808 */ /* 0x000fe20001000000 */
[----:B------:R-:W-:Y:S01]  /*0470*/  FADD R13, R13, -1 ;  /* 0xbf8000000d0d7421 */ /* 0x000fe20000000000 */
[----:B------:R-:W-:Y:S01]  /*0480*/  FFMA.FTZ R50, R29, R44, +INF ;  /* 0x7f8000001d327423 */ /* 0x000fe2000001002c */
[----:B------:R-:W-:Y:S01]  /*0490*/  FFMA.FTZ R14, R11, -R10, 0.14084610342979431152 ;  /* 0x3e1039f60b0e7423 */ /* 0x000fe2000001080a */
[----:B------:R-:W-:Y:S01]  /*04a0*/  FFMA.FTZ R44, R15, R44, +INF ;  /* 0x7f8000000f2c7423 */ /* 0x000fe2000001002c */
[----:B------:R-:W-:-:S02]  /*04b0*/  FFMA.FTZ R12, R13, -R10, 0.14084610342979431152 ;  /* 0x3e1039f60d0c7423 */ /* 0x000fc4000001080a */
[----:B------:R-:W-:Y:S02]  /*04c0*/  FFMA.FTZ R26, R11, R14, -0.12148627638816833496 ;  /* 0xbdf8cdcc0b1a7423 */ /* 0x000fe4000001000e */
[----:B------:R-:W-:Y:S02]  /*04d0*/  FFMA.FTZ R12, R13, R12, -0.12148627638816833496 ;  /* 0xbdf8cdcc0d0c7423 */ /* 0x000fe4000001000c */
[----:B------:R-:W-:Y:S02]  /*04e0*/  FFMA.FTZ R26, R11, R26, 0.13980610668659210205 ;  /* 0x3e0f29550b1a7423 */ /* 0x000fe4000001001a */
[----:B------:R-:W-:Y:S01]  /*04f0*/  FFMA.FTZ R14, R13, R12, 0.13980610668659210205 ;  /* 0x3e0f29550d0e7423 */ /* 0x000fe2000001000c */
[----:B------:R-:W-:Y:S01]  /*0500*/  FSEL R12, RZ, -23, P0 ;  /* 0xc1b80000ff0c7808 */ /* 0x000fe20000000000 */
[----:B------:R-:W-:Y:S01]  /*0510*/  FFMA.FTZ R32, R11, R26, -0.16684235632419586182 ;  /* 0xbe2ad8b90b207423 */ /* 0x000fe2000001001a */
[----:B------:R-:W-:Y:S01]  /*0520*/  FSEL R26, RZ, -23, P4 ;  /* 0xc1b80000ff1a7808 */ /* 0x000fe20002000000 */
[----:B------:R-:W-:Y:S01]  /*0530*/  FFMA.FTZ R14, R13, R14, -0.16684235632419586182 ;  /* 0xbe2ad8b90d0e7423 */ /* 0x000fe2000001000e */
[----:B------:R-:W-:Y:S01]  /*0540*/  ISETP.GT.AND P0, PT, R35, RZ, PT ;  /* 0x000000ff2300720c */ /* 0x000fe20003f04270 */
[----:B------:R-:W-:Y:S01]  /*0550*/  FFMA.FTZ R32, R11, R32, 0.20012299716472625732 ;  /* 0x3e4ced0b0b207423 */ /* 0x000fe20000010020 */
[----:B------:R-:W-:Y:S01]  /*0560*/  FFMA.FTZ R12, R33, 1.1920928955078125e-07, R12 ;  /* 0x34000000210c7823 */ /* 0x000fe2000001000c */
[----:B------:R-:W-:Y:S01]  /*0570*/  FFMA.FTZ R14, R13, R14, 0.20012299716472625732 ;  /* 0x3e4ced0b0d0e7423 */ /* 0x000fe2000001000e */
[----:B------:R-:W-:Y:S01]  /*0580*/  I2FP.F32.S32 R33, R28 ;  /* 0x0000001c00217245 */ /* 0x000fe20000201400 */
[----:B------:R-:W-:Y:S01]  /*0590*/  FFMA.FTZ R32, R11, R32, -0.24999669194221496582 ;  /* 0xbe7fff220b207423 */ /* 0x000fe20000010020 */
[----:B------:R-:W-:Y:S01]  /*05a0*/  ISETP.GE.U32.AND P4, PT, R27, 0x7f800000, PT ;  /* 0x7f8000001b00780c */ /* 0x000fe20003f86070 */
[----:B------:R-:W-:-:S02]  /*05b0*/  FFMA.FTZ R14, R13, R14, -0.24999669194221496582 ;  /* 0xbe7fff220d0e7423 */ /* 0x000fc4000001000e */
[----:B------:R-:W-:Y:S01]  /*05c0*/  FFMA.FTZ R36, R33, 1.1920928955078125e-07, R26 ;  /* 0x3400000021247823 */ /* 0x000fe2000001001a */
[----:B------:R-:W-:Y:S01]  /*05d0*/  FFMA.FTZ R26, R11, R32, 0.33333182334899902344 ;  /* 0x3eaaaa780b1a7423 */ /* 0x000fe20000010020 */
[----:B------:R-:W-:Y:S01]  /*05e0*/  FFMA.FTZ R14, R13, R14, 0.33333182334899902344 ;  /* 0x3eaaaa780d0e7423 */ /* 0x000fe2000001000e */
[----:B------:R-:W-:Y:S02]  /*05f0*/  IADD3 R32, R29, -0x3f2aaaab, RZ ;  /* 0xc0d555551d207810 */ /* 0x000fe40007ffe0ff */
[----:B------:R-:W-:Y:S01]  /*0600*/  IADD3 R33, R15, -0x3f2aaaab, RZ ;  /* 0xc0d555550f217810 */ /* 0x000fe20007ffe0ff */
[----:B------:R-:W-:Y:S01]  /*0610*/  FFMA.FTZ R14, R13, R14, -0.5 ;  /* 0xbf0000000d0e7423 */ /* 0x000fe2000001000e */
[----:B------:R-:W-:Y:S01]  /*0620*/  LOP3.LUT R32, R32, 0xff800000, RZ, 0xc0, !PT ;  /* 0xff80000020207812 */ /* 0x000fe200078ec0ff */
[----:B------:R-:W-:Y:S01]  /*0630*/  FFMA.FTZ R28, R11, R26, -0.5 ;  /* 0xbf0000000b1c7423 */ /* 0x000fe2000001001a */
[----:B------:R-:W-:Y:S01]  /*0640*/  LOP3.LUT R26, R33, 0xff800000, RZ, 0xc0, !PT ;  /* 0xff800000211a7812 */ /* 0x000fe200078ec0ff */
[----:B------:R-:W-:Y:S01]  /*0650*/  FMUL R14, R13, R14 ;  /* 0x0000000e0d0e7220 */ /* 0x000fe20000400000 */
[----:B------:R-:W-:Y:S01]  /*0660*/  I2FP.F32.S32 R39, R32 ;  /* 0x0000002000277245 */ /* 0x000fe20000201400 */
[----:B------:R-:W-:Y:S01]  /*0670*/  IMAD.IADD R35, R29, 0x1, -R32 ;  /* 0x000000011d237824 */ /* 0x000fe200078e0a20 */
[----:B------:R-:W-:Y:S01]  /*0680*/  FMUL R28, R11, R28 ;  /* 0x0000001c0b1c7220 */ /* 0x000fe20000400000 */
[----:B------:R-:W-:Y:S01]  /*0690*/  FFMA.FTZ R13, R13, R14, R13 ;  /* 0x0000000e0d0d7223 */ /* 0x000fe2000001000d */
[----:B------:R-:W-:Y:S01]  /*06a0*/  IMAD.IADD R33, R15, 0x1, -R26 ;  /* 0x000000010f217824 */ /* 0x000fe200078e0a1a */
[----:B------:R-:W-:Y:S01]  /*06b0*/  FADD R35, R35, -1 ;  /* 0xbf80000023237421 */ /* 0x000fe20000000000 */
[----:B------:R-:W-:Y:S01]  /*06c0*/  FFMA.FTZ R11, R11, R28, R11 ;  /* 0x0000001c0b0b7223 */ /* 0x000fe2000001000b */
[----:B------:R-:W-:Y:S01]  /*06d0*/  FFMA.FTZ R28, R12, 0.69314718246459960938, R13 ;  /* 0x3f3172180c1c7823 */ /* 0x000fe2000001000d */
[----:B------:R-:W-:Y:S01]  /*06e0*/  FADD R33, R33, -1 ;  /* 0xbf80000021217421 */ /* 0x000fe20000000000 */
[-C--:B------:R-:W-:Y:S01]  /*06f0*/  FFMA.FTZ R12, R35, -R10.reuse, 0.14084610342979431152 ;  /* 0x3e1039f6230c7423 */ /* 0x080fe2000001080a */
[----:B------:R-:W-:Y:S01]  /*0700*/  FFMA.FTZ R14, R36, 0.69314718246459960938, R11 ;  /* 0x3f317218240e7823 */ /* 0x000fe2000001000b */
[----:B------:R-:W-:Y:S01]  /*0710*/  IMAD.MOV.U32 R11, RZ, RZ, R28 ;  /* 0x000000ffff0b7224 */ /* 0x000fe200078e001c */
[----:B------:R-:W-:Y:S01]  /*0720*/  FFMA.FTZ R10, R33, -R10, 0.14084610342979431152 ;  /* 0x3e1039f6210a7423 */ /* 0x000fe2000001080a */
[----:B------:R-:W-:Y:S01]  /*0730*/  FFMA.FTZ R12, R35, R12, -0.12148627638816833496 ;  /* 0xbdf8cdcc230c7423 */ /* 0x000fe2000001000c */
[----:B------:R-:W-:Y:S01]  /*0740*/  @P5 IMAD.MOV.U32 R11, RZ, RZ, R46 ;  /* 0x000000ffff0b5224 */ /* 0x000fe200078e002e */
[----:B------:R-:W-:Y:S01]  /*0750*/  FSEL R36, RZ, -23, P1 ;  /* 0xc1b80000ff247808 */ /* 0x000fe20000800000 */
[----:B------:R-:W-:Y:S01]  /*0760*/  FFMA.FTZ R40, R33, R10, -0.12148627638816833496 ;  /* 0xbdf8cdcc21287423 */ /* 0x000fe2000001000a */
[----:B------:R-:W-:Y:S01]  /*0770*/  FFMA.FTZ R12, R35, R12, 0.13980610668659210205 ;  /* 0x3e0f2955230c7423 */ /* 0x000fe2000001000c */
[----:B------:R-:W-:Y:S01]  /*0780*/  IMAD.MOV.U32 R10, RZ, RZ, R14 ;  /* 0x000000ffff0a7224 */ /* 0x000fe200078e000e */
[----:B------:R-:W-:Y:S01]  /*0790*/  FMUL.M8 R11, R11, 0.36067375540733337402 ;  /* 0x3eb8aa3b0b0b7820 */ /* 0x000fe20000700000 */
[--C-:B------:R-:W-:Y:S01]  /*07a0*/  @P4 IMAD.MOV.U32 R10, RZ, RZ, R45.reuse ;  /* 0x000000ffff0a4224 */ /* 0x100fe200078e002d */
[----:B------:R-:W-:Y:S01]  /*07b0*/  FFMA.FTZ R40, R33, R40, 0.13980610668659210205 ;  /* 0x3e0f295521287423 */ /* 0x000fe20000010028 */
[----:B------:R-:W-:Y:S01]  /*07c0*/  FFMA.FTZ R12, R35, R12, -0.16684235632419586182 ;  /* 0xbe2ad8b9230c7423 */ /* 0x000fe2000001000c */
[----:B------:R-:W-:Y:S01]  /*07d0*/  @P5 IMAD.MOV.U32 R28, RZ, RZ, R46 ;  /* 0x000000ffff1c5224 */ /* 0x000fe200078e002e */
[----:B------:R-:W-:Y:S01]  /*07e0*/  FMUL.M8 R13, R10, 0.36067375540733337402 ;  /* 0x3eb8aa3b0a0d7820 */ /* 0x000fe20000700000 */
[----:B------:R-:W-:Y:S01]  /*07f0*/  FFMA.FTZ R40, R33, R40, -0.16684235632419586182 ;  /* 0xbe2ad8b921287423 */ /* 0x000fe20000010028 */
[----:B------:R-:W-:Y:S01]  /*0800*/  FFMA.FTZ R10, R35, R12, 0.20012299716472625732 ;  /* 0x3e4ced0b230a7423 */ /* 0x000fe2000001000c */
[----:B------:R-:W-:Y:S01]  /*0810*/  @P4 IMAD.MOV.U32 R14, RZ, RZ, R45 ;  /* 0x000000ffff0e4224 */ /* 0x000fe200078e002d */
[----:B------:R-:W-:Y:S01]  /*0820*/  ISETP.GE.U32.AND P5, PT, R29, 0x7f800000, PT ;  /* 0x7f8000001d00780c */ /* 0x000fe20003fa6070 */
[----:B------:R-:W-:Y:S01]  /*0830*/  FFMA.FTZ R40, R33, R40, 0.20012299716472625732 ;  /* 0x3e4ced0b21287423 */ /* 0x000fe20000010028 */
[----:B------:R-:W-:Y:S01]  /*0840*/  FFMA.FTZ R10, R35, R10, -0.24999669194221496582 ;  /* 0xbe7fff22230a7423 */ /* 0x000fe2000001000a */
[----:B------:R-:W0:Y:S01]  /*0850*/  F2I.S64.TRUNC R12, R13 ;  /* 0x0000000d000c7311 */ /* 0x000e22000020d900 */
[----:B------:R-:W-:Y:S01]  /*0860*/  FFMA.FTZ R36, R39, 1.1920928955078125e-07, R36 ;  /* 0x3400000027247823 */ /* 0x000fe20000010024 */
[----:B------:R-:W-:Y:S01]  /*0870*/  FFMA.FTZ R48, R33, R40, -0.24999669194221496582 ;  /* 0xbe7fff2221307423 */ /* 0x000fe20000010028 */
[----:B------:R-:W-:Y:S01]  /*0880*/  FFMA.FTZ R40, R35, R10, 0.33333182334899902344 ;  /* 0x3eaaaa7823287423 */ /* 0x000fe2000001000a */
[----:B------:R-:W-:-:S02]  /*0890*/  I2FP.F32.S32 R26, R26 ;  /* 0x0000001a001a7245 */ /* 0x000fc40000201400 */
[----:B------:R-:W-:Y:S01]  /*08a0*/  FFMA.FTZ R48, R33, R48, 0.33333182334899902344 ;  /* 0x3eaaaa7821307423 */ /* 0x000fe20000010030 */
[----:B------:R-:W-:Y:S01]  /*08b0*/  FFMA.FTZ R40, R35, R40, -0.5 ;  /* 0xbf00000023287423 */ /* 0x000fe20000010028 */
[----:B------:R-:W1:Y:S01]  /*08c0*/  F2I.S64.TRUNC R10, R11 ;  /* 0x0000000b000a7311 */ /* 0x000e62000020d900 */
[----:B------:R-:W-:Y:S01]  /*08d0*/  FFMA.FTZ R26, R26, 1.1920928955078125e-07, R43 ;  /* 0x340000001a1a7823 */ /* 0x000fe2000001002b */
[----:B------:R-:W-:Y:S01]  /*08e0*/  FFMA.FTZ R48, R33, R48, -0.5 ;  /* 0xbf00000021307423 */ /* 0x000fe20000010030 */
[----:B------:R-:W-:Y:S01]  /*08f0*/  FMUL R40, R35, R40 ;  /* 0x0000002823287220 */ /* 0x000fe20000400000 */
[----:B------:R-:W-:Y:S02]  /*0900*/  ISETP.GT.AND P1, PT, R25, RZ, PT ;  /* 0x000000ff1900720c */ /* 0x000fe40003f24270 */
[----:B------:R-:W-:Y:S01]  /*0910*/  FMUL R48, R33, R48 ;  /* 0x0000003021307220 */ /* 0x000fe20000400000 */
[----:B------:R-:W-:Y:S01]  /*0920*/  FFMA.FTZ R35, R35, R40, R35 ;  /* 0x0000002823237223 */ /* 0x000fe20000010023 */
[----:B0-----:R-:W-:-:S02]  /*0930*/  IADD3 R12, P2, R12, 0x8, RZ ;  /* 0x000000080c0c7810 */ /* 0x001fc40007f5e0ff */
[----:B------:R-:W-:Y:S01]  /*0940*/  FFMA.FTZ R33, R33, R48, R33 ;  /* 0x0000003021217223 */ /* 0x000fe20000010021 */
[----:B------:R-:W-:Y:S01]  /*0950*/  FFMA.FTZ R40, R36, 0.69314718246459960938, R35 ;  /* 0x3f31721824287823 */ /* 0x000fe20000010023 */
[----:B------:R-:W-:Y:S01]  /*0960*/  SEL R25, RZ, 0x10, !P0 ;  /* 0x00000010ff197807 */ /* 0x000fe20004000000 */
[----:B------:R-:W-:Y:S01]  /*0970*/  IMAD.X R43, RZ, RZ, R13, P2 ;  /* 0x000000ffff2b7224 */ /* 0x000fe200010e060d */
[----:B------:R-:W-:Y:S01]  /*0980*/  FFMA.FTZ R35, R26, 0.69314718246459960938, R33 ;  /* 0x3f3172181a237823 */ /* 0x000fe20000010021 */
[----:B------:R-:W-:Y:S02]  /*0990*/  ISETP.GT.AND P2, PT, R24, RZ, PT ;  /* 0x000000ff1800720c */ /* 0x000fe40003f44270 */
[----:B-1----:R-:W-:Y:S01]  /*09a0*/  IADD3 R32, P4, R10, 0x8, RZ ;  /* 0x000000080a207810 */ /* 0x002fe20007f9e0ff */
[----:B------:R-:W-:Y:S01]  /*09b0*/  IMAD.MOV.U32 R10, RZ, RZ, R40 ;  /* 0x000000ffff0a7224 */ /* 0x000fe200078e0028 */
[----:B------:R-:W-:Y:S01]  /*09c0*/  SEL R24, RZ, 0x10, !P1 ;  /* 0x00000010ff187807 */ /* 0x000fe20004800000 */
[----:B------:R-:W-:Y:S01]  /*09d0*/  @P5 IMAD.MOV.U32 R10, RZ, RZ, R50 ;  /* 0x000000ffff0a5224 */ /* 0x000fe200078e0032 */
[----:B------:R-:W-:Y:S01]  /*09e0*/  ISETP.LT.U32.AND P0, PT, R32, 0xf, PT ;  /* 0x0000000f2000780c */ /* 0x000fe20003f01070 */
[----:B------:R-:W-:Y:S01]  /*09f0*/  IMAD.X R11, RZ, RZ, R11, P4 ;  /* 0x000000ffff0b7224 */ /* 0x000fe200020e060b */
[----:B------:R-:W-:Y:S01]  /*0a00*/  ISETP.GE.U32.AND P4, PT, R15, 0x7f800000, PT ;  /* 0x7f8000000f00780c */ /* 0x000fe20003f86070 */
[----:B------:R-:W-:Y:S01]  /*0a10*/  FMUL.M8 R10, R10, 0.36067375540733337402 ;  /* 0x3eb8aa3b0a0a7820 */ /* 0x000fe20000700000 */
[----:B------:R-:W-:Y:S01]  /*0a20*/  IMAD.MOV.U32 R13, RZ, RZ, R35 ;  /* 0x000000ffff0d7224 */ /* 0x000fe200078e0023 */
[----:B------:R-:W-:-:S02]  /*0a30*/  ISETP.LT.U32.AND P1, PT, R12, 0xf, PT ;  /* 0x0000000f0c00780c */ /* 0x000fc40003f21070 */
[----:B------:R-:W-:Y:S02]  /*0a40*/  ISETP.LT.AND.EX P0, PT, R11, RZ, PT, P0 ;  /* 0x000000ff0b00720c */ /* 0x000fe40003f01300 */
[----:B------:R-:W-:Y:S02]  /*0a50*/  ISETP.LT.AND.EX P1, PT, R43, RZ, PT, P1 ;  /* 0x000000ff2b00720c */ /* 0x000fe40003f21310 */
[----:B------:R-:W-:Y:S02]  /*0a60*/  SEL R51, R11, RZ, P0 ;  /* 0x000000ff0b337207 */ /* 0x000fe40000000000 */
[----:B------:R-:W0:Y:S01]  /*0a70*/  F2I.S64.TRUNC R10, R10 ;  /* 0x0000000a000a7311 */ /* 0x000e22000020d900 */
[----:B------:R-:W-:Y:S01]  /*0a80*/  SEL R32, R32, 0xf, P0 ;  /* 0x0000000f20207807 */ /* 0x000fe20000000000 */
[----:B------:R-:W-:Y:S01]  /*0a90*/  @P4 IMAD.MOV.U32 R13, RZ, RZ, R44 ;  /* 0x000000ffff0d4224 */ /* 0x000fe200078e002c */
[----:B------:R-:W-:Y:S02]  /*0aa0*/  ISETP.GE.AND P0, PT, R37, 0x8, PT ;  /* 0x000000082500780c */ /* 0x000fe40003f06270 */
[----:B------:R-:W-:Y:S01]  /*0ab0*/  SEL R39, R12, 0xf, P1 ;  /* 0x0000000f0c277807 */ /* 0x000fe20000800000 */
[----:B------:R-:W-:Y:S01]  /*0ac0*/  FMUL.M8 R13, R13, 0.36067375540733337402 ;  /* 0x3eb8aa3b0d0d7820 */ /* 0x000fe20000700000 */
[----:B------:R-:W-:-:S02]  /*0ad0*/  SEL R26, RZ, 0x10, !P3 ;  /* 0x00000010ff1a7807 */ /* 0x000fc40005800000 */
[----:B------:R-:W-:Y:S02]  /*0ae0*/  SHF.R.S32.HI R36, RZ, 0x1f, R37 ;  /* 0x0000001fff247819 */ /* 0x000fe40000011425 */
[----:B------:R-:W-:Y:S01]  /*0af0*/  SEL R47, R37, R32, !P0 ;  /* 0x00000020252f7207 */ /* 0x000fe20004000000 */
[----:B------:R-:W1:Y:S01]  /*0b00*/  F2I.S64.TRUNC R12, R13 ;  /* 0x0000000d000c7311 */ /* 0x000e62000020d900 */
[----:B------:R-:W-:Y:S02]  /*0b10*/  SEL R43, R43, RZ, P1 ;  /* 0x000000ff2b2b7207 */ /* 0x000fe40000800000 */
[----:B------:R-:W-:Y:S02]  /*0b20*/  ISETP.GE.AND P1, PT, R34, 0x8, PT ;  /* 0x000000082200780c */ /* 0x000fe40003f26270 */
[----:B------:R-:W-:Y:S02]  /*0b30*/  SEL R51, R36, R51, !P0 ;  /* 0x0000003324337207 */ /* 0x000fe40004000000 */
[----:B------:R-:W-:-:S02]  /*0b40*/  IADD3 R47, P3, R47, R26, RZ ;  /* 0x0000001a2f2f7210 */ /* 0x000fc40007f7e0ff */
[----:B------:R-:W-:Y:S02]  /*0b50*/  SHF.R.S32.HI R32, RZ, 0x1f, R34 ;  /* 0x0000001fff207819 */ /* 0x000fe40000011422 */
[----:B------:R-:W-:Y:S01]  /*0b60*/  SEL R52, R34, R39, !P1 ;  /* 0x0000002722347207 */ /* 0x000fe20004800000 */
[----:B------:R-:W-:Y:S01]  /*0b70*/  IMAD.X R51, RZ, RZ, R51, P3 ;  /* 0x000000ffff337224 */ /* 0x000fe200018e0633 */
[----:B------:R-:W-:Y:S02]  /*0b80*/  SEL R33, RZ, 0x10, !P2 ;  /* 0x00000010ff217807 */ /* 0x000fe40005000000 */
[----:B0-----:R-:W-:Y:S02]  /*0b90*/  IADD3 R10, P2, R10, 0x8, RZ ;  /* 0x000000080a0a7810 */ /* 0x001fe40007f5e0ff */
[----:B------:R-:W-:Y:S02]  /*0ba0*/  SEL R48, R32, R43, !P1 ;  /* 0x0000002b20307207 */ /* 0x000fe40004800000 */
[----:B------:R-:W-:Y:S01]  /*0bb0*/  IADD3 R52, P3, R52, R25, RZ ;  /* 0x0000001934347210 */ /* 0x000fe20007f7e0ff */
[----:B------:R-:W-:Y:S01]  /*0bc0*/  IMAD.X R11, RZ, RZ, R11, P2 ;  /* 0x000000ffff0b7224 */ /* 0x000fe200010e060b */
[----:B------:R-:W-:-:S02]  /*0bd0*/  ISETP.LT.U32.AND P2, PT, R10, 0xf, PT ;  /* 0x0000000f0a00780c */ /* 0x000fc40003f41070 */
[----:B------:R-:W-:Y:S01]  /*0be0*/  SHF.R.S32.HI R43, RZ, 0x1f, R41 ;  /* 0x0000001fff2b7819 */ /* 0x000fe20000011429 */
[----:B------:R-:W-:Y:S01]  /*0bf0*/  IMAD.X R48, RZ, RZ, R48, P3 ;  /* 0x000000ffff307224 */ /* 0x000fe200018e0630 */
[----:B-1----:R-:W-:Y:S02]  /*0c00*/  IADD3 R12, P3, R12, 0x8, RZ ;  /* 0x000000080c0c7810 */ /* 0x002fe40007f7e0ff */
[----:B------:R-:W-:Y:S02]  /*0c10*/  ISETP.LT.AND.EX P2, PT, R11, RZ, PT, P2 ;  /* 0x000000ff0b00720c */ /* 0x000fe40003f41320 */
[----:B------:R-:W-:Y:S01]  /*0c20*/  SHF.R.S32.HI R39, RZ, 0x1f, R38 ;  /* 0x0000001fff277819 */ /* 0x000fe20000011426 */
[----:B------:R-:W-:Y:S01]  /*0c30*/  IMAD.X R13, RZ, RZ, R13, P3 ;  /* 0x000000ffff0d7224 */ /* 0x000fe200018e060d */
[----:B------:R-:W-:Y:S02]  /*0c40*/  ISETP.LT.U32.AND P3, PT, R12, 0xf, PT ;  /* 0x0000000f0c00780c */ /* 0x000fe40003f61070 */
[----:B------:R-:W-:-:S02]  /*0c50*/  SEL R10, R10, 0xf, P2 ;  /* 0x0000000f0a0a7807 */ /* 0x000fc40001000000 */
[----:B------:R-:W-:Y:S02]  /*0c60*/  SEL R46, R11, RZ, P2 ;  /* 0x000000ff0b2e7207 */ /* 0x000fe40001000000 */
[----:B------:R-:W-:Y:S02]  /*0c70*/  ISETP.GE.AND P2, PT, R41, 0x8, PT ;  /* 0x000000082900780c */ /* 0x000fe40003f46270 */
[----:B------:R-:W-:Y:S02]  /*0c80*/  ISETP.LT.AND.EX P3, PT, R13, RZ, PT, P3 ;  /* 0x000000ff0d00720c */ /* 0x000fe40003f61330 */
[----:B------:R-:W-:Y:S02]  /*0c90*/  SEL R49, R41, R10, !P2 ;  /* 0x0000000a29317207 */ /* 0x000fe40005000000 */
[----:B------:R-:W-:Y:S02]  /*0ca0*/  SEL R11, R12, 0xf, P3 ;  /* 0x0000000f0c0b7807 */ /* 0x000fe40001800000 */
[----:B------:R-:W-:-:S02]  /*0cb0*/  SEL R12, R13, RZ, P3 ;  /* 0x000000ff0d0c7207 */ /* 0x000fc40001800000 */
[----:B------:R-:W-:Y:S02]  /*0cc0*/  SEL R46, R43, R46, !P2 ;  /* 0x0000002e2b2e7207 */ /* 0x000fe40005000000 */
[----:B------:R-:W-:-:S05]  /*0cd0*/  IADD3 R49, P3, R49, R24, RZ ;  /* 0x0000001831317210 */ /* 0x000fca0007f7e0ff */
[----:B------:R-:W-:Y:S01]  /*0ce0*/  IMAD.X R46, RZ, RZ, R46, P3 ;  /* 0x000000ffff2e7224 */ /* 0x000fe200018e062e */
[----:B------:R-:W-:-:S04]  /*0cf0*/  ISETP.GE.AND P3, PT, R38, 0x8, PT ;  /* 0x000000082600780c */ /* 0x000fc80003f66270 */
[----:B------:R-:W-:Y:S02]  /*0d00*/  SEL R10, R38, R11, !P3 ;  /* 0x0000000b260a7207 */ /* 0x000fe40005800000 */
[----:B------:R-:W-:Y:S02]  /*0d10*/  SEL R12, R39, R12, !P3 ;  /* 0x0000000c270c7207 */ /* 0x000fe40005800000 */
[----:B------:R-:W-:Y:S02]  /*0d20*/  IADD3 R45, P6, R10, R33, RZ ;  /* 0x000000210a2d7210 */ /* 0x000fe40007fde0ff */
[----:B------:R-:W-:Y:S02]  /*0d30*/  SHF.R.U32.HI R10, RZ, 0x1a, R51 ;  /* 0x0000001aff0a7819 */ /* 0x000fe40000011633 */
[----:B------:R-:W-:Y:S01]  /*0d40*/  SHF.R.U32.HI R11, RZ, 0x1a, R48 ;  /* 0x0000001aff0b7819 */ /* 0x000fe20000011630 */
[----:B------:R-:W-:Y:S01]  /*0d50*/  IMAD.X R12, RZ, RZ, R12, P6 ;  /* 0x000000ffff0c7224 */ /* 0x000fe200030e060c */
[----:B------:R-:W-:-:S02]  /*0d60*/  LOP3.LUT R10, R10, 0x20, RZ, 0xc0, !PT ;  /* 0x000000200a0a7812 */ /* 0x000fc400078ec0ff */
[----:B------:R-:W-:Y:S02]  /*0d70*/  LOP3.LUT R11, R11, 0x20, RZ, 0xc0, !PT ;  /* 0x000000200b0b7812 */ /* 0x000fe400078ec0ff */
[----:B------:R-:W-:Y:S02]  /*0d80*/  IADD3 R47, P6, R10, R47, RZ ;  /* 0x0000002f0a2f7210 */ /* 0x000fe40007fde0ff */
[----:B------:R-:W-:-:S03]  /*0d90*/  LOP3.LUT R10, R7, R31, RZ, 0xfc, !PT ;  /* 0x0000001f070a7212 */ /* 0x000fc600078efcff */
[----:B------:R-:W-:Y:S01]  /*0da0*/  IMAD.X R13, RZ, RZ, R51, P6 ;  /* 0x000000ffff0d7224 */ /* 0x000fe200030e0633 */
[----:B------:R-:W-:Y:S01]  /*0db0*/  IADD3 R52, P6, R11, R52, RZ ;  /* 0x000000340b347210 */ /* 0x000fe20007fde0ff */
[----:B------:R-:W-:-:S04]  /*0dc0*/  IMAD.MOV.U32 R11, RZ, RZ, 0x2 ;  /* 0x00000002ff0b7424 */ /* 0x000fc800078e00ff */
[----:B------:R-:W-:Y:S01]  /*0dd0*/  IMAD.WIDE R10, R10, R11, c[0x0][0x160] ;  /* 0x000058000a0a7625 */ /* 0x000fe200078e020b */
[----:B------:R-:W-:Y:S02]  /*0de0*/  SHF.R.U32.HI R54, RZ, 0x1a, R46 ;  /* 0x0000001aff367819 */ /* 0x000fe4000001162e */
[----:B------:R-:W-:Y:S01]  /*0df0*/  SHF.R.U32.HI R31, RZ, 0x1a, R12 ;  /* 0x0000001aff1f7819 */ /* 0x000fe2000001160c */
[----:B------:R-:W-:Y:S02]  /*0e00*/  @P5 IMAD.MOV.U32 R40, RZ, RZ, R50 ;  /* 0x000000ffff285224 */ /* 0x000fe400078e0032 */
[----:B------:R-:W2:Y:S01]  /*0e10*/  LDG.E.EL.64 R10, [R10.64] ;  /* 0x000000040a0a7981 */ /* 0x000ea2000c2e1b00 */
[----:B------:R-:W-:Y:S01]  /*0e20*/  LOP3.LUT R54, R54, 0x20, RZ, 0xc0, !PT ;  /* 0x0000002036367812 */ /* 0x000fe200078ec0ff */
[----:B------:R-:W-:Y:S01]  /*0e30*/  WARPSYNC 0xffffffff ;  /* 0xffffffff00007948 */ /* 0x000fe20003800000 */
[----:B------:R-:W-:Y:S01]  /*0e40*/  IMAD.X R48, RZ, RZ, R48, P6 ;  /* 0x000000ffff307224 */ /* 0x000fe200030e0630 */
[----:B------:R-:W-:Y:S01]  /*0e50*/  BAR.SYNC.DEFER_BLOCKING 0x0 ;  /* 0x0000000000007b1d */ /* 0x000fe20000010000 */
[----:B------:R-:W-:-:S02]  /*0e60*/  IADD3 R50, P5, R54, R49, RZ ;  /* 0x0000003136327210 */ /* 0x000fc40007fbe0ff */
[----:B------:R-:W-:-:S03]  /*0e70*/  LOP3.LUT R54, R31, 0x20, RZ, 0xc0, !PT ;  /* 0x000000201f367812 */ /* 0x000fc600078ec0ff */
[----:B------:R-:W-:Y:S01]  /*0e80*/  IMAD.X R46, RZ, RZ, R46, P5 ;  /* 0x000000ffff2e7224 */ /* 0x000fe200028e062e */
[----:B------:R-:W-:Y:S02]  /*0e90*/  IADD3 R45, P5, R54, R45, RZ ;  /* 0x0000002d362d7210 */ /* 0x000fe40007fbe0ff */
[----:B------:R-:W-:Y:S02]  /*0ea0*/  LOP3.LUT R47, R47, R52, RZ, 0xfc, !PT ;  /* 0x000000342f2f7212 */ /* 0x000fe400078efcff */
[----:B------:R-:W-:Y:S01]  /*0eb0*/  LOP3.LUT R13, R13, R48, RZ, 0xfc, !PT ;  /* 0x000000300d0d7212 */ /* 0x000fe200078efcff */
[----:B------:R-:W-:Y:S01]  /*0ec0*/  IMAD.X R31, RZ, RZ, R12, P5 ;  /* 0x000000ffff1f7224 */ /* 0x000fe200028e060c */
[----:B------:R-:W-:-:S04]  /*0ed0*/  LOP3.LUT R12, R47, R50, R45, 0xfe, !PT ;  /* 0x000000322f0c7212 */ /* 0x000fc800078efe2d */
[----:B------:R-:W-:Y:S02]  /*0ee0*/  LOP3.LUT R13, R13, R46, R31, 0xfe, !PT ;  /* 0x0000002e0d0d7212 */ /* 0x000fe400078efe1f */
[----:B------:R-:W-:-:S04]  /*0ef0*/  ISETP.GE.U32.AND P5, PT, R12, 0x20, PT ;  /* 0x000000200c00780c */ /* 0x000fc80003fa6070 */
[----:B------:R-:W-:Y:S01]  /*0f00*/  ISETP.GE.U32.AND.EX P5, PT, R13, RZ, PT, P5 ;  /* 0x000000ff0d00720c */ /* 0x000fe20003fa6150 */
[----:B------:R-:W-:Y:S01]  /*0f10*/  @P4 IMAD.MOV.U32 R35, RZ, RZ, R44 ;  /* 0x000000ffff234224 */ /* 0x000fe200078e002c */
[----:B--2---:R0:W-:Y:S04]  /*0f20*/  STS.64 [R8], R10 ;  /* 0x0000000a08007388 */ /* 0x0041e80000000a00 */
[----:B------:R-:W-:Y:S07]  /*0f30*/  BAR.SYNC.DEFER_BLOCKING 0x0 ;  /* 0x0000000000007b1d */ /* 0x000fee0000010000 */
[----:B------:R-:W-:Y:S05]  /*0f40*/  @P5 BRA `(.L_x_0) ;  /* 0x00002b0000005947 */ /* 0x000fea0003800000 */
[----:B------:R-:W-:Y:S01]  /*0f50*/  FMUL.M8 R28, R28, 0.36067375540733337402 ;  /* 0x3eb8aa3b1c1c7820 */ /* 0x000fe20000700000 */
[----:B------:R-:W-:Y:S01]  /*0f60*/  FSETP.NEU.AND P4, PT, R30, RZ, PT ;  /* 0x000000ff1e00720b */ /* 0x000fe20003f8d000 */
[----:B------:R-:W-:Y:S01]  /*0f70*/  FMUL.M8 R40, R40, 0.36067375540733337402 ;  /* 0x3eb8aa3b28287820 */ /* 0x000fe20000700000 */
[----:B------:R-:W-:Y:S01]  /*0f80*/  FMUL.M8 R35, R35, 0.36067375540733337402 ;  /* 0x3eb8aa3b23237820 */ /* 0x000fe20000700000 */
[----:B------:R-:W-:Y:S01]  /*0f90*/  WARPSYNC 0xffffffff ;  /* 0xffffffff00007948 */ /* 0x000fe20003800000 */
[----:B0-----:R-:W-:Y:S01]  /*0fa0*/  FSEL R10, R28, -INF , P4 ;  /* 0xff8000001c0a7808 */ /* 0x001fe20002000000 */
[----:B------:R-:W-:Y:S01]  /*0fb0*/  FMUL.M8 R28, R14, 0.36067375540733337402 ;  /* 0x3eb8aa3b0e1c7820 */ /* 0x000fe20000700000 */
[----:B------:R-:W-:-:S04]  /*0fc0*/  FSETP.NEU.AND P4, PT, R29, RZ, PT ;  /* 0x000000ff1d00720b */ /* 0x000fc80003f8d000 */
[----:B------:R-:W-:Y:S01]  /*0fd0*/  FSEL R12, R40, -INF , P4 ;  /* 0xff800000280c7808 */ /* 0x000fe20002000000 */
[----:B------:R-:W0:Y:S01]  /*0fe0*/  F2I.S64.TRUNC R10, R10 ;  /* 0x0000000a000a7311 */ /* 0x000e22000020d900 */
[----:B------:R-:W-:-:S04]  /*0ff0*/  FSETP.NEU.AND P4, PT, R15, RZ, PT ;  /* 0x000000ff0f00720b */ /* 0x000fc80003f8d000 */
[----:B------:R-:W-:Y:S02]  /*1000*/  FSEL R14, R35, -INF , P4 ;  /* 0xff800000230e7808 */ /* 0x000fe40002000000 */
[----:B------:R-:W-:Y:S01]  /*1010*/  FSETP.NEU.AND P4, PT, R27, RZ, PT ;  /* 0x000000ff1b00720b */ /* 0x000fe20003f8d000 */
[----:B------:R-:W1:Y:S03]  /*1020*/  F2I.S64.TRUNC R12, R12 ;  /* 0x0000000c000c7311 */ /* 0x000e66000020d900 */
[----:B------:R-:W-:Y:S02]  /*1030*/  FSEL R28, R28, -INF , P4 ;  /* 0xff8000001c1c7808 */ /* 0x000fe40002000000 */
[----:B0-----:R-:W-:-:S03]  /*1040*/  IADD3 R29, P4, R10, 0x8, RZ ;  /* 0x000000080a1d7810 */ /* 0x001fc60007f9e0ff */
[----:B------:R-:W-:Y:S02]  /*1050*/  F2I.S64.TRUNC R14, R14 ;  /* 0x0000000e000e7311 */ /* 0x000fe4000020d900 */
[----:B------:R-:W-:Y:S01]  /*1060*/  IMAD.X R30, RZ, RZ, R11, P4 ;  /* 0x000000ffff1e7224 */ /* 0x000fe200020e060b */
[----:B-1----:R-:W-:-:S05]  /*1070*/  IADD3 R27, P5, R12, 0x8, RZ ;  /* 0x000000080c1b7810 */ /* 0x002fca0007fbe0ff */
[----:B------:R-:W0:Y:S01]  /*1080*/  F2I.S64.TRUNC R10, R28 ;  /* 0x0000001c000a7311 */ /* 0x000e22000020d900 */
[----:B------:R-:W-:Y:S01]  /*1090*/  ISETP.LT.U32.AND P4, PT, R27, 0xf, PT ;  /* 0x0000000f1b00780c */ /* 0x000fe20003f81070 */
[----:B------:R-:W-:Y:S01]  /*10a0*/  IMAD.X R12, RZ, RZ, R13, P5 ;  /* 0x000000ffff0c7224 */ /* 0x000fe200028e060d */
[----:B------:R-:W-:-:S04]  /*10b0*/  ISETP.LT.U32.AND P5, PT, R29, 0xf, PT ;  /* 0x0000000f1d00780c */ /* 0x000fc80003fa1070 */
[----:B------:R-:W-:Y:S02]  /*10c0*/  ISETP.LT.AND.EX P4, PT, R12, RZ, PT, P4 ;  /* 0x000000ff0c00720c */ /* 0x000fe40003f81340 */
[C---:B------:R-:W-:Y:S02]  /*10d0*/  ISETP.LT.AND.EX P5, PT, R30.reuse, RZ, PT, P5 ;  /* 0x000000ff1e00720c */ /* 0x040fe40003fa1350 */
[----:B------:R-:W-:Y:S02]  /*10e0*/  @P2 SEL R41, R27, 0xf, P4 ;  /* 0x0000000f1b292807 */ /* 0x000fe40002000000 */
[----:B------:R-:W-:Y:S02]  /*10f0*/  @P0 SEL R37, R29, 0xf, P5 ;  /* 0x0000000f1d250807 */ /* 0x000fe40002800000 */
[----:B------:R-:W-:Y:S02]  /*1100*/  @P0 SEL R36, R30, RZ, P5 ;  /* 0x000000ff1e240207 */ /* 0x000fe40002800000 */
[----:B------:R-:W-:-:S02]  /*1110*/  @P2 SEL R43, R12, RZ, P4 ;  /* 0x000000ff0c2b2207 */ /* 0x000fc40002000000 */
[----:B------:R-:W-:Y:S02]  /*1120*/  IADD3 R24, P5, R41, R24, RZ ;  /* 0x0000001829187210 */ /* 0x000fe40007fbe0ff */
[----:B------:R-:W-:Y:S02]  /*1130*/  IADD3 R26, P4, R37, R26, RZ ;  /* 0x0000001a251a7210 */ /* 0x000fe40007f9e0ff */
[----:B0-----:R-:W-:Y:S01]  /*1140*/  IADD3 R10, P2, R10, 0x8, RZ ;  /* 0x000000080a0a7810 */ /* 0x001fe20007f5e0ff */
[----:B------:R-:W-:Y:S01]  /*1150*/  IMAD.X R13, RZ, RZ, R43, P5 ;  /* 0x000000ffff0d7224 */ /* 0x000fe200028e062b */
[----:B------:R-:W-:Y:S01]  /*1160*/  IADD3 R12, P0, R14, 0x8, RZ ;  /* 0x000000080e0c7810 */ /* 0x000fe20007f1e0ff */
[----:B------:R-:W-:Y:S02]  /*1170*/  IMAD.X R14, RZ, RZ, R36, P4 ;  /* 0x000000ffff0e7224 */ /* 0x000fe400020e0624 */
[----:B------:R-:W-:Y:S01]  /*1180*/  IMAD.X R27, RZ, RZ, R11, P2 ;  /* 0x000000ffff1b7224 */ /* 0x000fe200010e060b */
[----:B------:R-:W-:Y:S01]  /*1190*/  SHF.R.U32.HI R11, RZ, 0x1a, R13 ;  /* 0x0000001aff0b7819 */ /* 0x000fe2000001160d */
[----:B------:R-:W-:Y:S01]  /*11a0*/  IMAD.X R28, RZ, RZ, R15, P0 ;  /* 0x000000ffff1c7224 */ /* 0x000fe200000e060f */
[----:B------:R-:W-:-:S02]  /*11b0*/  SHF.R.U32.HI R15, RZ, 0x1a, R14 ;  /* 0x0000001aff0f7819 */ /* 0x000fc4000001160e */
[----:B------:R-:W-:Y:S02]  /*11c0*/  LOP3.LUT R11, R11, 0x20, RZ, 0xc0, !PT ;  /* 0x000000200b0b7812 */ /* 0x000fe400078ec0ff */
[----:B------:R-:W-:Y:S02]  /*11d0*/  ISETP.LT.U32.AND P0, PT, R12, 0xf, PT ;  /* 0x0000000f0c00780c */ /* 0x000fe40003f01070 */
[----:B------:R-:W-:Y:S02]  /*11e0*/  LOP3.LUT R15, R15, 0x20, RZ, 0xc0, !PT ;  /* 0x000000200f0f7812 */ /* 0x000fe400078ec0ff */
[----:B------:R-:W-:Y:S02]  /*11f0*/  ISETP.LT.U32.AND P2, PT, R10, 0xf, PT ;  /* 0x0000000f0a00780c */ /* 0x000fe40003f41070 */
[----:B------:R-:W-:Y:S02]  /*1200*/  IADD3 R11, P5, R11, R24, RZ ;  /* 0x000000180b0b7210 */ /* 0x000fe40007fbe0ff */
[----:B------:R-:W-:-:S02]  /*1210*/  ISETP.LT.AND.EX P0, PT, R28, RZ, PT, P0 ;  /* 0x000000ff1c00720c */ /* 0x000fc40003f01300 */
[----:B------:R-:W-:Y:S01]  /*1220*/  IADD3 R15, P4, R15, R26, RZ ;  /* 0x0000001a0f0f7210 */ /* 0x000fe20007f9e0ff */
[----:B------:R-:W-:Y:S01]  /*1230*/  IMAD.X R13, RZ, RZ, R13, P5 ;  /* 0x000000ffff0d7224 */ /* 0x000fe200028e060d */
[----:B------:R-:W-:Y:S01]  /*1240*/  ISETP.LT.AND.EX P2, PT, R27, RZ, PT, P2 ;  /* 0x000000ff1b00720c */ /* 0x000fe20003f41320 */
[----:B------:R-:W-:Y:S01]  /*1250*/  LDS.U16 R26, [R5+0x80] ;  /* 0x00008000051a7984 */ /* 0x000fe20000000400 */
[----:B------:R-:W-:Y:S01]  /*1260*/  @P3 SEL R38, R12, 0xf, P0 ;  /* 0x0000000f0c263807 */ /* 0x000fe20000000000 */
[----:B------:R-:W-:Y:S01]  /*1270*/  IMAD.X R14, RZ, RZ, R14, P4 ;  /* 0x000000ffff0e7224 */ /* 0x000fe200020e060e */
[----:B------:R-:W-:Y:S02]  /*1280*/  @P1 SEL R34, R10, 0xf, P2 ;  /* 0x0000000f0a221807 */ /* 0x000fe40001000000 */
[-C--:B------:R-:W-:Y:S02]  /*1290*/  LEA R12, P5, R11, R2.reuse, 0x7 ;  /* 0x000000020b0c7211 */ /* 0x080fe400078a38ff */
[----:B------:R-:W-:-:S02]  /*12a0*/  LEA R10, P4, R15, R2, 0x7 ;  /* 0x000000020f0a7211 */ /* 0x000fc400078838ff */
[-C--:B------:R-:W-:Y:S02]  /*12b0*/  LEA.HI.X R13, R11, R3.reuse, R13, 0x7, P5 ;  /* 0x000000030b0d7211 */ /* 0x080fe400028f3c0d */
[----:B------:R-:W-:Y:S02]  /*12c0*/  @P1 SEL R32, R27, RZ, P2 ;  /* 0x000000ff1b201207 */ /* 0x000fe40001000000 */
[----:B------:R-:W-:Y:S01]  /*12d0*/  LEA.HI.X R11, R15, R3, R14, 0x7, P4 ;  /* 0x000000030f0b7211 */ /* 0x000fe200020f3c0e */
[----:B------:R-:W-:Y:S01]  /*12e0*/  LDS.U16 R27, [R5+0x100] ;  /* 0x00010000051b7984 */ /* 0x000fe20000000400 */
[----:B------:R-:W-:-:S03]  /*12f0*/  IADD3 R34, P1, R34, R25, RZ ;  /* 0x0000001922227210 */ /* 0x000fc60007f3e0ff */
[----:B------:R-:W0:Y:S02]  /*1300*/  LDS.U16 R15, [R5] ;  /* 0x00000000050f7984 */ /* 0x000e240000000400 */
[----:B------:R-:W-:Y:S02]  /*1310*/  IMAD.X R29, RZ, RZ, R32, P1 ;  /* 0x000000ffff1d7224 */ /* 0x000fe400008e0620 */
[----:B------:R-:W1:Y:S04]  /*1320*/  LDS.U16 R14, [R5+0x180] ;  /* 0x00018000050e7984 */ /* 0x000e680000000400 */
[----:B------:R-:W-:Y:S01]  /*1330*/  BAR.SYNC.DEFER_BLOCKING 0x0 ;  /* 0x0000000000007b1d */ /* 0x000fe20000010000 */
[----:B------:R-:W-:Y:S02]  /*1340*/  @P3 SEL R39, R28, RZ, P0 ;  /* 0x000000ff1c273207 */ /* 0x000fe40000000000 */
[----:B------:R-:W-:-:S02]  /*1350*/  SHF.R.U32.HI R25, RZ, 0x1a, R29 ;  /* 0x0000001aff197819 */ /* 0x000fc4000001161d */
[----:B------:R-:W-:Y:S02]  /*1360*/  IADD3 R38, P0, R38, R33, RZ ;  /* 0x0000002126267210 */ /* 0x000fe40007f1e0ff */
[----:B------:R-:W-:-:S03]  /*1370*/  LOP3.LUT R25, R25, 0x20, RZ, 0xc0, !PT ;  /* 0x0000002019197812 */ /* 0x000fc600078ec0ff */
[----:B------:R-:W-:Y:S01]  /*1380*/  IMAD.X R39, RZ, RZ, R39, P0 ;  /* 0x000000ffff277224 */ /* 0x000fe200000e0627 */
[----:B------:R2:W3:Y:S04]  /*1390*/  LDG.E.EL.U16 R12, [R12.64] ;  /* 0x000000040c0c7981 */ /* 0x0004e8000c2e1500 */
[----:B------:R4:W5:Y:S01]  /*13a0*/  LDG.E.EL.U16 R28, [R10.64] ;  /* 0x000000040a1c7981 */ /* 0x000962000c2e1500 */
[----:B------:R-:W-:Y:S02]  /*13b0*/  IADD3 R25, P0, R25, R34, RZ ;  /* 0x0000002219197210 */ /* 0x000fe40007f1e0ff */
[----:B------:R-:W-:-:S03]  /*13c0*/  SHF.R.U32.HI R30, RZ, 0x1a, R39 ;  /* 0x0000001aff1e7819 */ /* 0x000fc60000011627 */
[----:B------:R-:W-:Y:S01]  /*13d0*/  IMAD.X R29, RZ, RZ, R29, P0 ;  /* 0x000000ffff1d7224 */ /* 0x000fe200000e061d */
[C---:B------:R-:W-:Y:S02]  /*13e0*/  LEA R24, P0, R25.reuse, R2, 0x7 ;  /* 0x0000000219187211 */ /* 0x040fe400078038ff */
[----:B--2---:R-:W-:Y:S02]  /*13f0*/  LOP3.LUT R13, R30, 0x20, RZ, 0xc0, !PT ;  /* 0x000000201e0d7812 */ /* 0x004fe400078ec0ff */
[----:B------:R-:W-:Y:S02]  /*1400*/  LEA.HI.X R25, R25, R3, R29, 0x7, P0 ;  /* 0x0000000319197211 */ /* 0x000fe400000f3c1d */
[----:B------:R-:W-:-:S03]  /*1410*/  IADD3 R13, P0, R13, R38, RZ ;  /* 0x000000260d0d7210 */ /* 0x000fc60007f1e0ff */
[----:B------:R-:W2:Y:S02]  /*1420*/  LDG.E.EL.U16 R24, [R24.64] ;  /* 0x0000000418187981 */ /* 0x000ea4000c2e1500 */
[----:B------:R-:W-:Y:S01]  /*1430*/  IMAD.X R29, RZ, RZ, R39, P0 ;  /* 0x000000ffff1d7224 */ /* 0x000fe200000e0627 */
[----:B----4-:R-:W-:-:S04]  /*1440*/  LEA R10, P0, R13, R2, 0x7 ;  /* 0x000000020d0a7211 */ /* 0x010fc800078038ff */
[----:B------:R-:W-:-:S05]  /*1450*/  LEA.HI.X R11, R13, R3, R29, 0x7, P0 ;  /* 0x000000030d0b7211 */ /* 0x000fca00000f3c1d */
[----:B------:R4:W2:Y:S01]  /*1460*/  LDG.E.EL.U16 R13, [R10.64] ;  /* 0x000000040a0d7981 */ /* 0x0008a2000c2e1500 */
[----:B0-----:R-:W-:Y:S01]  /*1470*/  IMAD.U32 R15, R15, 0x10000, RZ ;  /* 0x000100000f0f7824 */ /* 0x001fe200078e00ff */
[----:B------:R-:W-:Y:S01]  /*1480*/  FSETP.NAN.AND P0, PT, R21, R21, PT ;  /* 0x000000151500720b */ /* 0x000fe20003f08000 */
[----:B------:R-:W-:Y:S02]  /*1490*/  IMAD.U32 R26, R26, 0x10000, RZ ;  /* 0x000100001a1a7824 */ /* 0x000fe400078e00ff */
[----:B------:R-:W-:Y:S02]  /*14a0*/  IMAD.U32 R27, R27, 0x10000, RZ ;  /* 0x000100001b1b7824 */ /* 0x000fe400078e00ff */
[----:B-1----:R-:W-:Y:S02]  /*14b0*/  IMAD.U32 R14, R14, 0x10000, RZ ;  /* 0x000100000e0e7824 */ /* 0x002fe400078e00ff */
[----:B------:R-:W-:Y:S02]  /*14c0*/  IMAD.MOV.U32 R31, RZ, RZ, 0x100 ;  /* 0x00000100ff1f7424 */ /* 0x000fe400078e00ff */
[----:B---3--:R-:W-:-:S04]  /*14d0*/  IMAD.U32 R12, R12, 0x10000, RZ ;  /* 0x000100000c0c7824 */ /* 0x008fc800078e00ff */
[----:B------:R-:W-:Y:S01]  /*14e0*/  FADD R30, R15, R12 ;  /* 0x0000000c0f1e7221 */ /* 0x000fe20000000000 */
[----:B-----5:R-:W-:-:S04]  /*14f0*/  IMAD.U32 R15, R28, 0x10000, RZ ;  /* 0x000100001c0f7824 */ /* 0x020fc800078e00ff */
[----:B------:R-:W-:Y:S01]  /*1500*/  FSETP.GT.AND P1, PT, R21, R30, PT ;  /* 0x0000001e1500720b */ /* 0x000fe20003f24000 */
[----:B------:R-:W-:-:S03]  /*1510*/  FADD R15, R26, R15 ;  /* 0x0000000f1a0f7221 */ /* 0x000fc60000000000 */
[C---:B------:R-:W-:Y:S02]  /*1520*/  FSEL R12, R21.reuse, R30, P1 ;  /* 0x0000001e150c7208 */ /* 0x040fe40000800000 */
[CC--:B------:R-:W-:Y:S02]  /*1530*/  FSETP.GT.AND P1, PT, R20.reuse, R15.reuse, PT ;  /* 0x0000000f1400720b */ /* 0x0c0fe40003f24000 */
[----:B----4-:R-:W-:Y:S02]  /*1540*/  FSEL R10, R21, R12, P0 ;  /* 0x0000000c150a7208 */ /* 0x010fe40000000000 */
[----:B------:R-:W-:Y:S01]  /*1550*/  FSETP.NAN.AND P0, PT, R20, R20, PT ;  /* 0x000000141400720b */ /* 0x000fe20003f08000 */
[----:B--2---:R-:W-:Y:S01]  /*1560*/  IMAD.U32 R24, R24, 0x10000, RZ ;  /* 0x0001000018187824 */ /* 0x004fe200078e00ff */
[----:B------:R-:W-:Y:S01]  /*1570*/  FSEL R11, R20, R15, P1 ;  /* 0x0000000f140b7208 */ /* 0x000fe20000800000 */
[----:B------:R-:W-:Y:S01]  /*1580*/  FADD R12, -R10, R21 ;  /* 0x000000150a0c7221 */ /* 0x000fe20000000100 */
[----:B------:R-:W-:Y:S01]  /*1590*/  FADD R30, R30, -R10 ;  /* 0x8000000a1e1e7221 */ /* 0x000fe20000000000 */
[----:B------:R-:W-:Y:S01]  /*15a0*/  FADD R24, R27, R24 ;  /* 0x000000181b187221 */ /* 0x000fe20000000000 */
[----:B------:R-:W-:Y:S01]  /*15b0*/  FSEL R11, R20, R11, P0 ;  /* 0x0000000b140b7208 */ /* 0x000fe20000000000 */
[----:B------:R-:W-:Y:S01]  /*15c0*/  FMUL R21, R12, 1.4426950216293334961 ;  /* 0x3fb8aa3b0c157820 */ /* 0x000fe20000400000 */
[C---:B------:R-:W-:Y:S01]  /*15d0*/  FSETP.NAN.AND P0, PT, R23.reuse, R23, PT ;  /* 0x000000171700720b */ /* 0x040fe20003f08000 */
[----:B------:R-:W-:Y:S01]  /*15e0*/  FMUL R30, R30, 1.4426950216293334961 ;  /* 0x3fb8aa3b1e1e7820 */ /* 0x000fe20000400000 */
[-C--:B------:R-:W-:Y:S01]  /*15f0*/  FSETP.GT.AND P1, PT, R23, R24.reuse, PT ;  /* 0x000000181700720b */ /* 0x080fe20003f24000 */
[----:B------:R-:W-:Y:S01]  /*1600*/  FADD R12, -R11, R20 ;  /* 0x000000140b0c7221 */ /* 0x000fe20000000100 */
[----:B------:R-:W-:Y:S01]  /*1610*/  FADD R15, R15, -R11 ;  /* 0x8000000b0f0f7221 */ /* 0x000fe20000000000 */
[----:B------:R-:W-:Y:S01]  /*1620*/  IMAD.U32 R13, R13, 0x10000, RZ ;  /* 0x000100000d0d7824 */ /* 0x000fe200078e00ff */
[----:B------:R-:W-:Y:S01]  /*1630*/  FSETP.GEU.AND P5, PT, R21, -126, PT ;  /* 0xc2fc00001500780b */ /* 0x000fe20003fae000 */
[----:B------:R-:W-:Y:S01]  /*1640*/  FMUL R20, R12, 1.4426950216293334961 ;  /* 0x3fb8aa3b0c147820 */ /* 0x000fe20000400000 */
[----:B------:R-:W-:Y:S01]  /*1650*/  FMUL R15, R15, 1.4426950216293334961 ;  /* 0x3fb8aa3b0f0f7820 */ /* 0x000fe20000400000 */
[----:B------:R-:W-:Y:S01]  /*1660*/  FADD R25, R14, R13 ;  /* 0x0000000d0e197221 */ /* 0x000fe20000000000 */
[----:B------:R-:W-:-:S02]  /*1670*/  FSEL R12, R23, R24, P1 ;  /* 0x00000018170c7208 */ /* 0x000fc40000800000 */
[----:B------:R-:W-:Y:S02]  /*1680*/  FSETP.GEU.AND P2, PT, R20, -126, PT ;  /* 0xc2fc00001400780b */ /* 0x000fe40003f4e000 */
[----:B------:R-:W-:Y:S02]  /*1690*/  FSETP.GEU.AND P3, PT, R15, -126, PT ;  /* 0xc2fc00000f00780b */ /* 0x000fe40003f6e000 */
[CC--:B------:R-:W-:Y:S02]  /*16a0*/  FSETP.GT.AND P1, PT, R22.reuse, R25.reuse, PT ;  /* 0x000000191600720b */ /* 0x0c0fe40003f24000 */
[----:B------:R-:W-:Y:S01]  /*16b0*/  FSEL R12, R23, R12, P0 ;  /* 0x0000000c170c7208 */ /* 0x000fe20000000000 */
[----:B------:R-:W-:Y:S01]  /*16c0*/  @!P5 FMUL R21, R21, 0.5 ;  /* 0x3f0000001515d820 */ /* 0x000fe20000400000 */
[C---:B------:R-:W-:Y:S02]  /*16d0*/  FSETP.NAN.AND P0, PT, R22.reuse, R22, PT ;  /* 0x000000161600720b */ /* 0x040fe40003f08000 */
[----:B------:R-:W-:Y:S01]  /*16e0*/  FSEL R13, R22, R25, P1 ;  /* 0x00000019160d7208 */ /* 0x000fe20000800000 */
[----:B------:R-:W-:Y:S01]  /*16f0*/  FADD R24, R24, -R12 ;  /* 0x8000000c18187221 */ /* 0x000fe20000000000 */
[----:B------:R-:W-:Y:S01]  /*1700*/  FADD R14, -R12, R23 ;  /* 0x000000170c0e7221 */ /* 0x000fe20000000100 */
[----:B------:R-:W-:Y:S01]  /*1710*/  @!P2 FMUL R20, R20, 0.5 ;  /* 0x3f0000001414a820 */ /* 0x000fe20000400000 */
[----:B------:R-:W-:Y:S01]  /*1720*/  FSEL R13, R22, R13, P0 ;  /* 0x0000000d160d7208 */ /* 0x000fe20000000000 */
[----:B------:R-:W-:Y:S01]  /*1730*/  @!P3 FMUL R15, R15, 0.5 ;  /* 0x3f0000000f0fb820 */ /* 0x000fe20000400000 */
[----:B------:R-:W-:Y:S01]  /*1740*/  FMUL R24, R24, 1.4426950216293334961 ;  /* 0x3fb8aa3b18187820 */ /* 0x000fe20000400000 */
[----:B------:R-:W-:Y:S01]  /*1750*/  FMUL R23, R14, 1.4426950216293334961 ;  /* 0x3fb8aa3b0e177820 */ /* 0x000fe20000400000 */
[----:B------:R-:W-:Y:S01]  /*1760*/  FSETP.GEU.AND P4, PT, R30, -126, PT ;  /* 0xc2fc00001e00780b */ /* 0x000fe20003f8e000 */
[----:B------:R-:W0:Y:S01]  /*1770*/  MUFU.EX2 R20, R20 ;  /* 0x0000001400147308 */ /* 0x000e220000000800 */
[----:B------:R-:W-:Y:S01]  /*1780*/  FADD R14, -R13, R22 ;  /* 0x000000160d0e7221 */ /* 0x000fe20000000100 */
[----:B------:R-:W-:Y:S01]  /*1790*/  FADD R25, R25, -R13 ;  /* 0x8000000d19197221 */ /* 0x000fe20000000000 */
[----:B------:R-:W-:-:S02]  /*17a0*/  FSETP.GEU.AND P0, PT, R24, -126, PT ;  /* 0xc2fc00001800780b */ /* 0x000fc40003f0e000 */
[----:B------:R-:W-:Y:S01]  /*17b0*/  FMUL R14, R14, 1.4426950216293334961 ;  /* 0x3fb8aa3b0e0e7820 */ /* 0x000fe20000400000 */
[----:B------:R-:W-:Y:S01]  /*17c0*/  FMUL R25, R25, 1.4426950216293334961 ;  /* 0x3fb8aa3b19197820 */ /* 0x000fe20000400000 */
[C---:B------:R-:W-:Y:S01]  /*17d0*/  FSETP.GEU.AND P1, PT, R23.reuse, -126, PT ;  /* 0xc2fc00001700780b */ /* 0x040fe20003f2e000 */
[----:B------:R-:W1:Y:S04]  /*17e0*/  MUFU.EX2 R15, R15 ;  /* 0x0000000f000f7308 */ /* 0x000e680000000800 */
[----:B------:R-:W-:Y:S01]  /*17f0*/  @!P4 FMUL R30, R30, 0.5 ;  /* 0x3f0000001e1ec820 */ /* 0x000fe20000400000 */
[----:B0-----:R-:W-:Y:S01]  /*1800*/  @!P2 FMUL R20, R20, R20 ;  /* 0x000000141414a220 */ /* 0x001fe20000400000 */
[----:B------:R-:W-:Y:S02]  /*1810*/  FSETP.GEU.AND P2, PT, R14, -126, PT ;  /* 0xc2fc00000e00780b */ /* 0x000fe40003f4e000 */
[----:B------:R-:W-:Y:S01]  /*1820*/  @!P0 FMUL R24, R24, 0.5 ;  /* 0x3f00000018188820 */ /* 0x000fe20000400000 */
[----:B------:R-:W0:Y:S03]  /*1830*/  MUFU.EX2 R21, R21 ;  /* 0x0000001500157308 */ /* 0x000e260000000800 */
[----:B------:R-:W-:Y:S01]  /*1840*/  @!P1 FMUL R23, R23, 0.5 ;  /* 0x3f00000017179820 */ /* 0x000fe20000400000 */
[----:B-1----:R-:W-:Y:S01]  /*1850*/  @!P3 FMUL R15, R15, R15 ;  /* 0x0000000f0f0fb220 */ /* 0x002fe20000400000 */
[----:B------:R-:W-:-:S03]  /*1860*/  FSETP.GEU.AND P3, PT, R25, -126, PT ;  /* 0xc2fc00001900780b */ /* 0x000fc60003f6e000 */
[----:B------:R-:W1:Y:S02]  /*1870*/  MUFU.EX2 R30, R30 ;  /* 0x0000001e001e7308 */ /* 0x000e640000000800 */
[----:B------:R-:W-:-:S06]  /*1880*/  @!P2 FMUL R14, R14, 0.5 ;  /* 0x3f0000000e0ea820 */ /* 0x000fcc0000400000 */
[----:B------:R-:W2:Y:S01]  /*1890*/  MUFU.EX2 R24, R24 ;  /* 0x0000001800187308 */ /* 0x000ea20000000800 */
[----:B0-----:R-:W-:Y:S01]  /*18a0*/  @!P5 FMUL R21, R21, R21 ;  /* 0x000000151515d220 */ /* 0x001fe20000400000 */
[----:B------:R-:W-:Y:S01]  /*18b0*/  FSETP.NEU.AND P5, PT, R10, -INF , PT ;  /* 0xff8000000a00780b */ /* 0x000fe20003fad000 */
[----:B------:R-:W-:-:S03]  /*18c0*/  @!P3 FMUL R25, R25, 0.5 ;  /* 0x3f0000001919b820 */ /* 0x000fc60000400000 */
[----:B------:R-:W-:Y:S02]  /*18d0*/  FSEL R21, R21, 1, P5 ;  /* 0x3f80000015157808 */ /* 0x000fe40002800000 */
[----:B------:R-:W0:Y:S01]  /*18e0*/  MUFU.EX2 R23, R23 ;  /* 0x0000001700177308 */ /* 0x000e220000000800 */
[----:B-1----:R-:W-:Y:S01]  /*18f0*/  @!P4 FMUL R30, R30, R30 ;  /* 0x0000001e1e1ec220 */ /* 0x002fe20000400000 */
[----:B------:R-:W-:-:S04]  /*1900*/  FSETP.NEU.AND P4, PT, R11, -INF , PT ;  /* 0xff8000000b00780b */ /* 0x000fc80003f8d000 */
[----:B------:R-:W-:Y:S02]  /*1910*/  FSEL R30, R30, 1, P5 ;  /* 0x3f8000001e1e7808 */ /* 0x000fe40002800000 */
[----:B------:R-:W1:Y:S01]  /*1920*/  MUFU.EX2 R22, R14 ;  /* 0x0000000e00167308 */ /* 0x000e620000000800 */
[----:B--2---:R-:W-:Y:S01]  /*1930*/  @!P0 FMUL R24, R24, R24 ;  /* 0x0000001818188220 */ /* 0x004fe20000400000 */
[----:B------:R-:W-:Y:S01]  /*1940*/  ISETP.NE.AND P0, PT, R42, RZ, PT ;  /* 0x000000ff2a00720c */ /* 0x000fe20003f05270 */
[----:B------:R-:W-:Y:S01]  /*1950*/  FFMA R16, R21, R16, R30 ;  /* 0x0000001015107223 */ /* 0x000fe2000000001e */
[----:B------:R-:W-:Y:S02]  /*1960*/  FSEL R20, R20, 1, P4 ;  /* 0x3f80000014147808 */ /* 0x000fe40002000000 */
[----:B------:R-:W-:Y:S02]  /*1970*/  FSEL R15, R15, 1, P4 ;  /* 0x3f8000000f0f7808 */ /* 0x000fe40002000000 */
[----:B------:R-:W2:Y:S01]  /*1980*/  MUFU.EX2 R26, R25 ;  /* 0x00000019001a7308 */ /* 0x000ea20000000800 */
[----:B0-----:R-:W-:Y:S01]  /*1990*/  @!P1 FMUL R23, R23, R23 ;  /* 0x0000001717179220 */ /* 0x001fe20000400000 */
[----:B------:R-:W-:Y:S01]  /*19a0*/  FSETP.NEU.AND P1, PT, R13, -INF , PT ;  /* 0xff8000000d00780b */ /* 0x000fe20003f2d000 */
[----:B------:R-:W-:Y:S01]  /*19b0*/  FFMA R9, R20, R9, R15 ;  /* 0x0000000914097223 */ /* 0x000fe2000000000f */
[----:B------:R-:W-:Y:S01]  /*19c0*/  IMAD.MOV.U32 R20, RZ, RZ, R11 ;  /* 0x000000ffff147224 */ /* 0x000fe200078e000b */
[----:B-1----:R-:W-:Y:S01]  /*19d0*/  @!P2 FMUL R22, R22, R22 ;  /* 0x000000161616a220 */ /* 0x002fe20000400000 */
[----:B------:R-:W-:-:S04]  /*19e0*/  FSETP.NEU.AND P2, PT, R12, -INF , PT ;  /* 0xff8000000c00780b */ /* 0x000fc80003f4d000 */
[----:B------:R-:W-:Y:S02]  /*19f0*/  FSEL R23, R23, 1, P2 ;  /* 0x3f80000017177808 */ /* 0x000fe40001000000 */
[----:B------:R-:W-:Y:S01]  /*1a00*/  FSEL R24, R24, 1, P2 ;  /* 0x3f80000018187808 */ /* 0x000fe20001000000 */
[----:B--2---:R-:W-:Y:S01]  /*1a10*/  @!P3 FMUL R26, R26, R26 ;  /* 0x0000001a1a1ab220 */ /* 0x004fe20000400000 */
[----:B------:R-:W-:-:S03]  /*1a20*/  FSEL R22, R22, 1, P1 ;  /* 0x3f80000016167808 */ /* 0x000fc60000800000 */
[----:B------:R-:W-:Y:S01]  /*1a30*/  FFMA R18, R23, R18, R24 ;  /* 0x0000001217127223 */ /* 0x000fe20000000018 */
[----:B------:R-:W-:Y:S01]  /*1a40*/  FSEL R21, R26, 1, P1 ;  /* 0x3f8000001a157808 */ /* 0x000fe20000800000 */
[----:B------:R-:W-:Y:S01]  /*1a50*/  IMAD.MOV.U32 R23, RZ, RZ, R12 ;  /* 0x000000ffff177224 */ /* 0x000fe200078e000c */
[----:B------:R-:W-:-:S03]  /*1a60*/  PLOP3.LUT P1, PT, PT, PT, PT, 0x8, 0x0 ;  /* 0x000000000000781c */ /* 0x000fc60003f2e170 */
[----:B------:R-:W-:Y:S01]  /*1a70*/  FFMA R17, R22, R17, R21 ;  /* 0x0000001116117223 */ /* 0x000fe20000000015 */
[----:B------:R-:W-:Y:S01]  /*1a80*/  P2R R42, PR, RZ, 0x2 ;  /* 0x00000002ff2a7803 */ /* 0x000fe20000000000 */
[----:B------:R-:W-:Y:S02]  /*1a90*/  IMAD.MOV.U32 R21, RZ, RZ, R10 ;  /* 0x000000ffff157224 */ /* 0x000fe400078e000a */
[----:B------:R-:W-:Y:S01]  /*1aa0*/  IMAD.MOV.U32 R22, RZ, RZ, R13 ;  /* 0x000000ffff167224 */ /* 0x000fe200078e000d */
[----:B------:R-:W-:Y:S01]  /*1ab0*/  @!P0 CALL.REL.NOINC `(.L_x_1) ;  /* 0x0000001000008944 */ /* 0x000fe20003c00000 */
[----:B------:R-:W-:Y:S05]  /*1ac0*/  BRA `(.L_x_2) ;  /* 0xffffe6f000007947 */ /* 0x000fea000383ffff */
.L_x_1:
[C---:B------:R-:W-:Y:S01]  /*1ad0*/  FSETP.NAN.AND P1, PT, R10.reuse, R10, PT ;  /* 0x0000000a0a00720b */ /* 0x040fe20003f28000 */
[----:B------:R-:W-:Y:S01]  /*1ae0*/  WARPSYNC 0xffffffff ;  /* 0xffffffff00007948 */ /* 0x000fe20003800000 */
[----:B------:R-:W-:Y:S01]  /*1af0*/  BAR.SYNC.DEFER_BLOCKING 0x0 ;  /* 0x0000000000007b1d */ /* 0x000fe20000010000 */
[CC--:B------:R-:W-:Y:S02]  /*1b00*/  FSETP.GT.AND P0, PT, R10.reuse, R11.reuse, PT ;  /* 0x0000000b0a00720b */ /* 0x0c0fe40003f04000 */
[----:B------:R-:W-:-:S02]  /*1b10*/  FSEL R15, R10, R11, P1 ;  /* 0x0000000b0a0f7208 */ /* 0x000fc40000800000 */
[----:B------:R-:W-:Y:S02]  /*1b20*/  PLOP3.LUT P2, PT, PT, PT, PT, 0x80, 0x0 ;  /* 0x000000000000781c */ /* 0x000fe40003f4f070 */
[----:B------:R-:W-:Y:S02]  /*1b30*/  FSEL R15, R10, R15, P0 ;  /* 0x0000000f0a0f7208 */ /* 0x000fe40000000000 */
[----:B------:R-:W-:Y:S02]  /*1b40*/  P2R R33, PR, RZ, 0x4 ;  /* 0x00000004ff217803 */ /* 0x000fe40000000000 */
[C---:B------:R-:W-:Y:S02]  /*1b50*/  FSETP.GT.AND P0, PT, R15.reuse, R12, PT ;  /* 0x0000000c0f00720b */ /* 0x040fe40003f04000 */
[----:B------:R-:W-:-:S11]  /*1b60*/  FSETP.NAN.AND P1, PT, R15, R15, PT ;  /* 0x0000000f0f00720b */ /* 0x000fd60003f28000 */
[----:B------:R-:W-:-:S04]  /*1b70*/  @!P0 FSEL R15, R15, R12, P1 ;  /* 0x0000000c0f0f8208 */ /* 0x000fc80000800000 */
[C---:B------:R-:W-:Y:S02]  /*1b80*/  FSETP.GT.AND P0, PT, R15.reuse, R13, PT ;  /* 0x0000000d0f00720b */ /* 0x040fe40003f04000 */
[----:B------:R-:W-:-:S11]  /*1b90*/  FSETP.NAN.AND P1, PT, R15, R15, PT ;  /* 0x0000000f0f00720b */ /* 0x000fd60003f28000 */
[----:B------:R-:W-:-:S05]  /*1ba0*/  @!P0 FSEL R15, R15, R13, P1 ;  /* 0x0000000d0f0f8208 */ /* 0x000fca0000800000 */
[----:B------:R-:W-:Y:S01]  /*1bb0*/  IMAD.MOV.U32 R20, RZ, RZ, R15 ;  /* 0x000000ffff147224 */ /* 0x000fe200078e000f */
[----:B------:R-:W-:Y:S05]  /*1bc0*/  BRA.DIV ~URZ, `(.L_x_3) ;  /* 0x00001fb27f007947 */ /* 0x000fea000b800000 */
[----:B------:R-:W0:Y:S01]  /*1bd0*/  SHFL.BFLY PT, R15, R20, 0x10, 0x1f ;  /* 0x0e001f00140f7f89 */ /* 0x000e2200000e0000 */
[C---:B------:R-:W-:Y:S02]  /*1be0*/  FSETP.NAN.AND P1, PT, R20.reuse, R20, PT ;  /* 0x000000141400720b */ /* 0x040fe40003f28000 */
[----:B0-----:R-:W-:-:S11]  /*1bf0*/  FSETP.GT.AND P0, PT, R20, R15, PT ;  /* 0x0000000f1400720b */ /* 0x001fd60003f04000 */
[----:B------:R-:W-:-:S04]  /*1c00*/  @!P1 FSEL R20, R20, R15, P0 ;  /* 0x0000000f14149208 */ /* 0x000fc80000000000 */
[C---:B------:R-:W-:Y:S01]  /*1c10*/  FSETP.NAN.AND P1, PT, R20.reuse, R20, PT ;  /* 0x000000141400720b */ /* 0x040fe20003f28000 */
[----:B------:R-:W0:Y:S02]  /*1c20*/  SHFL.BFLY PT, R15, R20, 0x8, 0x1f ;  /* 0x0d001f00140f7f89 */ /* 0x000e2400000e0000 */
[----:B0-----:R-:W-:-:S13]  /*1c30*/  FSETP.GT.AND P0, PT, R20, R15, PT ;  /* 0x0000000f1400720b */ /* 0x001fda0003f04000 */
        /* <DEDUP_REMOVED lines=8> */
[----:B------:R-:W-:-:S05]  /*1cc0*/  @!P0 FSEL R20, R20, R15, P1 ;  /* 0x0000000f14148208 */ /* 0x000fca0000800000 */
[----:B------:R0:W1:Y:S01]  /*1cd0*/  SHFL.BFLY PT, R14, R20, 0x1, 0x1f ;  /* 0x0c201f00140e7f89 */ /* 0x00006200000e0000 */
[--C-:B------:R-:W-:Y:S02]  /*1ce0*/  IMAD.MOV.U32 R21, RZ, RZ, R20.reuse ;  /* 0x000000ffff157224 */ /* 0x100fe400078e0014 */
[----:B------:R-:W-:-:S03]  /*1cf0*/  IMAD.MOV.U32 R22, RZ, RZ, R20 ;  /* 0x000000ffff167224 */ /* 0x000fc600078e0014 */
.L_x_7:
[----:B-1----:R-:W-:Y:S01]  /*1d00*/  FSETP.GT.AND P0, PT, R21, R14, PT ;  /* 0x0000000e1500720b */ /* 0x002fe20003f04000 */
[----:B------:R-:W-:Y:S01]  /*1d10*/  IMAD.SHL.U32 R15, R19, 0x4, RZ ;  /* 0x00000004130f7824 */ /* 0x000fe200078e00ff */
[C---:B------:R-:W-:Y:S01]  /*1d20*/  LOP3.LUT P2, RZ, R0.reuse, 0x1f, RZ, 0xc0, !PT ;  /* 0x0000001f00ff7812 */ /* 0x040fe2000784c0ff */
[----:B------:R-:W-:Y:S01]  /*1d30*/  IMAD.MOV.U32 R31, RZ, RZ, RZ ;  /* 0x000000ffff1f7224 */ /* 0x000fe200078e00ff */
[----:B------:R-:W-:Y:S02]  /*1d40*/  FSETP.NAN.AND P3, PT, R21, R21, PT ;  /* 0x000000151500720b */ /* 0x000fe40003f68000 */
[----:B------:R-:W-:Y:S02]  /*1d50*/  LOP3.LUT R15, R15, 0x4, RZ, 0xe2, !PT ;  /* 0x000000040f0f7812 */ /* 0x000fe400078ee2ff */
[----:B------:R-:W-:-:S02]  /*1d60*/  ISETP.GE.AND P1, PT, R0, 0x2, PT ;  /* 0x000000020000780c */ /* 0x000fc40003f26270 */
[----:B0-----:R-:W-:-:S03]  /*1d70*/  LOP3.LUT R20, R0, 0x1, RZ, 0xc0, !PT ;  /* 0x0000000100147812 */ /* 0x001fc600078ec0ff */
[----:B------:R-:W-:Y:S02]  /*1d80*/  @!P0 SEL R22, R22, R14, P3 ;  /* 0x0000000e16168207 */ /* 0x000fe40001800000 */
[----:B------:R-:W-:-:S03]  /*1d90*/  ISETP.NE.U32.AND P0, PT, R20, 0x1, PT ;  /* 0x000000011400780c */ /* 0x000fc60003f05070 */
[----:B------:R-:W-:Y:S04]  /*1da0*/  @!P2 STS [R15], R22 ;  /* 0x000000160f00a388 */ /* 0x000fe80000000800 */
[----:B------:R-:W-:Y:S01]  /*1db0*/  BAR.SYNC.DEFER_BLOCKING 0x0 ;  /* 0x0000000000007b1d */ /* 0x000fe20000010000 */
[----:B------:R-:W-:-:S05]  /*1dc0*/  ISETP.LT.AND P0, PT, R0, 0x2, P0 ;  /* 0x000000020000780c */ /* 0x000fca0000701270 */
[----:B------:R-:W0:Y:S04]  /*1dd0*/  @!P1 LDS R19, [R0.X4] ;  /* 0x0000000000139984 */ /* 0x000e280000004800 */
[----:B0-----:R-:W0:Y:S01]  /*1de0*/  SHFL.BFLY PT, R14, R19, 0x1, 0x1f ;  /* 0x0c201f00130e7f89 */ /* 0x001e2200000e0000 */
[C---:B------:R-:W-:Y:S02]  /*1df0*/  FSETP.NAN.AND P4, PT, R19.reuse, R19, PT ;  /* 0x000000131300720b */ /* 0x040fe40003f88000 */
[----:B0-----:R-:W-:-:S04]  /*1e00*/  FSETP.GT.AND P3, PT, R19, R14, PT ;  /* 0x0000000e1300720b */ /* 0x001fc80003f64000 */
[----:B------:R-:W-:-:S04]  /*1e10*/  SEL R14, R19, R14, P3 ;  /* 0x0000000e130e7207 */ /* 0x000fc80001800000 */
[----:B------:R-:W-:-:S05]  /*1e20*/  SEL R21, R19, R14, P4 ;  /* 0x0000000e13157207 */ /* 0x000fca0002000000 */
[----:B------:R-:W-:Y:S04]  /*1e30*/  @P0 STS [R0.X4], R21 ;  /* 0x0000001500000388 */ /* 0x000fe80000004800 */
[----:B------:R-:W-:Y:S06]  /*1e40*/  BAR.SYNC.DEFER_BLOCKING 0x0 ;  /* 0x0000000000007b1d */ /* 0x000fec0000010000 */
[----:B------:R-:W0:Y:S02]  /*1e50*/  LDS R14, [RZ] ;  /* 0x00000000ff0e7984 */ /* 0x000e240000000800 */
[----:B0-----:R-:W-:-:S02]  /*1e60*/  FADD R11, R11, -R14 ;  /* 0x8000000e0b0b7221 */ /* 0x001fc40000000000 */
[----:B------:R-:W-:Y:S01]  /*1e70*/  BAR.SYNC.DEFER_BLOCKING 0x0 ;  /* 0x0000000000007b1d */ /* 0x000fe20000010000 */
[----:B------:R-:W-:Y:S01]  /*1e80*/  FSETP.NEU.AND P5, PT, R14, -INF , PT ;  /* 0xff8000000e00780b */ /* 0x000fe20003fad000 */
[--C-:B------:R-:W-:Y:S01]  /*1e90*/  FADD R10, R10, -R14.reuse ;  /* 0x8000000e0a0a7221 */ /* 0x100fe20000000000 */
[----:B------:R-:W-:Y:S01]  /*1ea0*/  FMUL R11, R11, 1.4426950216293334961 ;  /* 0x3fb8aa3b0b0b7820 */ /* 0x000fe20000400000 */
[--C-:B------:R-:W-:Y:S01]  /*1eb0*/  FADD R12, R12, -R14.reuse ;  /* 0x8000000e0c0c7221 */ /* 0x100fe20000000000 */
[----:B------:R-:W-:Y:S01]  /*1ec0*/  FADD R13, R13, -R14 ;  /* 0x8000000e0d0d7221 */ /* 0x000fe20000000000 */
[----:B------:R-:W-:Y:S02]  /*1ed0*/  FMUL R10, R10, 1.4426950216293334961 ;  /* 0x3fb8aa3b0a0a7820 */ /* 0x000fe40000400000 */
[----:B------:R-:W-:Y:S01]  /*1ee0*/  FSEL R11, R11, RZ, P5 ;  /* 0x000000ff0b0b7208 */ /* 0x000fe20002800000 */
[----:B------:R-:W-:Y:S01]  /*1ef0*/  FMUL R12, R12, 1.4426950216293334961 ;  /* 0x3fb8aa3b0c0c7820 */ /* 0x000fe20000400000 */
[----:B------:R-:W-:Y:S01]  /*1f00*/  FMUL R13, R13, 1.4426950216293334961 ;  /* 0x3fb8aa3b0d0d7820 */ /* 0x000fe20000400000 */
[----:B------:R-:W-:-:S02]  /*1f10*/  FSEL R10, R10, RZ, P5 ;  /* 0x000000ff0a0a7208 */ /* 0x000fc40002800000 */
[----:B------:R-:W-:Y:S02]  /*1f20*/  FSETP.GEU.AND P3, PT, R11, -126, PT ;  /* 0xc2fc00000b00780b */ /* 0x000fe40003f6e000 */
[----:B------:R-:W-:Y:S02]  /*1f30*/  FSETP.GEU.AND P4, PT, R10, -126, PT ;  /* 0xc2fc00000a00780b */ /* 0x000fe40003f8e000 */
[----:B------:R-:W-:Y:S02]  /*1f40*/  FSEL R12, R12, RZ, P5 ;  /* 0x000000ff0c0c7208 */ /* 0x000fe40002800000 */
[----:B------:R-:W-:Y:S02]  /*1f50*/  FSEL R19, R13, RZ, P5 ;  /* 0x000000ff0d137208 */ /* 0x000fe40002800000 */
[----:B------:R-:W-:-:S05]  /*1f60*/  FSETP.GEU.AND P5, PT, R12, -126, PT ;  /* 0xc2fc00000c00780b */ /* 0x000fca0003fae000 */
[----:B------:R-:W-:Y:S02]  /*1f70*/  @!P3 FMUL R11, R11, 0.5 ;  /* 0x3f0000000b0bb820 */ /* 0x000fe40000400000 */
[----:B------:R-:W-:Y:S02]  /*1f80*/  @!P4 FMUL R10, R10, 0.5 ;  /* 0x3f0000000a0ac820 */ /* 0x000fe40000400000 */
[----:B------:R-:W0:Y:S04]  /*1f90*/  MUFU.EX2 R20, R11 ;  /* 0x0000000b00147308 */ /* 0x000e280000000800 */
[----:B------:R-:W-:-:S04]  /*1fa0*/  @!P5 FMUL R12, R12, 0.5 ;  /* 0x3f0000000c0cd820 */ /* 0x000fc80000400000 */
[----:B------:R-:W1:Y:S01]  /*1fb0*/  MUFU.EX2 R11, R10 ;  /* 0x0000000a000b7308 */ /* 0x000e620000000800 */
[----:B0-----:R-:W-:Y:S01]  /*1fc0*/  @!P3 FMUL R20, R20, R20 ;  /* 0x000000141414b220 */ /* 0x001fe20000400000 */
[----:B------:R-:W-:-:S06]  /*1fd0*/  FSETP.GEU.AND P3, PT, R19, -126, PT ;  /* 0xc2fc00001300780b */ /* 0x000fcc0003f6e000 */
[----:B------:R-:W0:Y:S01]  /*1fe0*/  MUFU.EX2 R13, R12 ;  /* 0x0000000c000d7308 */ /* 0x000e220000000800 */
[----:B------:R-:W-:Y:S01]  /*1ff0*/  FMUL R9, R9, R20 ;  /* 0x0000001409097220 */ /* 0x000fe20000400000 */
[----:B-1----:R-:W-:-:S04]  /*2000*/  @!P4 FMUL R11, R11, R11 ;  /* 0x0000000b0b0bc220 */ /* 0x002fc80000400000 */
[----:B------:R-:W-:Y:S01]  /*2010*/  FFMA R9, R16, R11, R9 ;  /* 0x0000000b10097223 */ /* 0x000fe20000000009 */
[----:B------:R-:W-:-:S04]  /*2020*/  @!P3 FMUL R19, R19, 0.5 ;  /* 0x3f0000001313b820 */ /* 0x000fc80000400000 */
[----:B------:R-:W1:Y:S01]  /*2030*/  MUFU.EX2 R22, R19 ;  /* 0x0000001300167308 */ /* 0x000e620000000800 */
[----:B0-----:R-:W-:-:S04]  /*2040*/  @!P5 FMUL R13, R13, R13 ;  /* 0x0000000d0d0dd220 */ /* 0x001fc80000400000 */
[----:B------:R-:W-:Y:S01]  /*2050*/  FFMA R18, R18, R13, R9 ;  /* 0x0000000d12127223 */ /* 0x000fe20000000009 */
[----:B-1----:R-:W-:-:S04]  /*2060*/  @!P3 FMUL R22, R22, R22 ;  /* 0x000000161616b220 */ /* 0x002fc80000400000 */
[----:B------:R-:W-:-:S05]  /*2070*/  FFMA R18, R17, R22, R18 ;  /* 0x0000001611127223 */ /* 0x000fca0000000012 */
[----:B------:R-:W0:Y:S02]  /*2080*/  SHFL.BFLY PT, R9, R18, 0x10, 0x1f ;  /* 0x0e001f0012097f89 */ /* 0x000e2400000e0000 */
[----:B0-----:R-:W-:-:S05]  /*2090*/  FADD R9, R18, R9 ;  /* 0x0000000912097221 */ /* 0x001fca0000000000 */
        /* <DEDUP_REMOVED lines=8> */
[----:B------:R-:W-:Y:S04]  /*2120*/  @!P2 STS [R15], R20 ;  /* 0x000000140f00a388 */ /* 0x000fe80000000800 */
[----:B------:R-:W-:Y:S06]  /*2130*/  BAR.SYNC.DEFER_BLOCKING 0x0 ;  /* 0x0000000000007b1d */ /* 0x000fec0000010000 */
[----:B------:R-:W0:Y:S04]  /*2140*/  @!P1 LDS R16, [R0.X4] ;  /* 0x0000000000109984 */ /* 0x000e280000004800 */
[----:B0-----:R-:W0:Y:S02]  /*2150*/  SHFL.BFLY PT, R9, R16, 0x1, 0x1f ;  /* 0x0c201f0010097f89 */ /* 0x001e2400000e0000 */
[----:B0-----:R-:W-:-:S05]  /*2160*/  FADD R13, R16, R9 ;  /* 0x00000009100d7221 */ /* 0x001fca0000000000 */
[----:B------:R0:W-:Y:S04]  /*2170*/  @P0 STS [R0.X4], R13 ;  /* 0x0000000d00000388 */ /* 0x0001e80000004800 */
[----:B------:R-:W-:Y:S06]  /*2180*/  BAR.SYNC.DEFER_BLOCKING 0x0 ;  /* 0x0000000000007b1d */ /* 0x000fec0000010000 */
[----:B0-----:R-:W1:Y:S02]  /*2190*/  LDS R9, [RZ] ;  /* 0x00000000ff097984 */ /* 0x001e640000000800 */
.L_x_6:
[C-C-:B0-----:R-:W-:Y:S02]  /*21a0*/  LOP3.LUT R11, R31.reuse, 0x40, R4.reuse, 0xfe, !PT ;  /* 0x000000401f0b7812 */ /* 0x141fe400078efe04 */
[----:B------:R-:W-:-:S02]  /*21b0*/  LOP3.LUT R13, R31, 0x80, R4, 0xfe, !PT ;  /* 0x000000801f0d7812 */ /* 0x000fc400078efe04 */
[----:B------:R-:W-:Y:S01]  /*21c0*/  LOP3.LUT R21, R31, 0xc0, R4, 0xfe, !PT ;  /* 0x000000c01f157812 */ /* 0x000fe200078efe04 */
[----:B------:R-:W-:Y:S01]  /*21d0*/  IMAD.IADD R25, R11, 0x1, -R6 ;  /* 0x000000010b197824 */ /* 0x000fe200078e0a06 */
[----:B------:R-:W-:Y:S01]  /*21e0*/  LOP3.LUT R11, R31, 0x3f, R0, 0xf8, !PT ;  /* 0x0000003f1f0b7812 */ /* 0x000fe200078ef800 */
[--C-:B------:R-:W-:Y:S01]  /*21f0*/  IMAD.IADD R26, R13, 0x1, -R6.reuse ;  /* 0x000000010d1a7824 */ /* 0x100fe200078e0a06 */
[----:B------:R-:W-:Y:S01]  /*2200*/  LOP3.LUT R31, R7, R31, RZ, 0xfc, !PT ;  /* 0x0000001f071f7212 */ /* 0x000fe200078efcff */
[--C-:B------:R-:W-:Y:S01]  /*2210*/  IMAD.IADD R21, R21, 0x1, -R6.reuse ;  /* 0x0000000115157824 */ /* 0x100fe200078e0a06 */
[----:B------:R-:W-:Y:S01]  /*2220*/  IABS R27, R25 ;  /* 0x00000019001b7213 */ /* 0x000fe20000000000 */
[----:B------:R-:W-:Y:S01]  /*2230*/  IMAD.IADD R22, R11, 0x1, -R6 ;  /* 0x000000010b167824 */ /* 0x000fe200078e0a06 */
[----:B------:R-:W-:Y:S02]  /*2240*/  IABS R28, R26 ;  /* 0x0000001a001c7213 */ /* 0x000fe40000000000 */
[----:B------:R-:W-:-:S02]  /*2250*/  I2FP.F32.S32 R16, R27 ;  /* 0x0000001b00107245 */ /* 0x000fc40000201400 */
[----:B------:R-:W-:Y:S02]  /*2260*/  I2FP.F32.S32 R18, R28 ;  /* 0x0000001c00127245 */ /* 0x000fe40000201400 */
[----:B------:R-:W-:Y:S01]  /*2270*/  IABS R32, R22 ;  /* 0x0000001600207213 */ /* 0x000fe20000000000 */
[----:B------:R-:W-:Y:S01]  /*2280*/  FMUL R16, R16, 0.125 ;  /* 0x3e00000010107820 */ /* 0x000fe20000400000 */
[----:B------:R-:W-:Y:S01]  /*2290*/  IABS R30, R21 ;  /* 0x00000015001e7213 */ /* 0x000fe20000000000 */
[----:B------:R-:W-:Y:S01]  /*22a0*/  FMUL R18, R18, 0.125 ;  /* 0x3e00000012127820 */ /* 0x000fe20000400000 */
[----:B------:R-:W-:Y:S02]  /*22b0*/  I2FP.F32.S32 R15, R32 ;  /* 0x00000020000f7245 */ /* 0x000fe40000201400 */
[----:B------:R-:W-:Y:S02]  /*22c0*/  FSETP.GEU.AND P0, PT, R16, 1.175494350822287508e-38, PT ;  /* 0x008000001000780b */ /* 0x000fe40003f0e000 */
[----:B------:R-:W-:Y:S01]  /*22d0*/  FSETP.GEU.AND P4, PT, R18, 1.175494350822287508e-38, PT ;  /* 0x008000001200780b */ /* 0x000fe20003f8e000 */
[----:B------:R-:W-:Y:S01]  /*22e0*/  FMUL R15, R15, 0.125 ;  /* 0x3e0000000f0f7820 */ /* 0x000fe20000400000 */
[----:B------:R-:W-:-:S02]  /*22f0*/  I2FP.F32.S32 R19, R30 ;  /* 0x0000001e00137245 */ /* 0x000fc40000201400 */
[----:B------:R-:W-:Y:S02]  /*2300*/  ISETP.GT.AND P3, PT, R25, RZ, PT ;  /* 0x000000ff1900720c */ /* 0x000fe40003f64270 */
[----:B------:R-:W-:Y:S01]  /*2310*/  FSETP.GEU.AND P1, PT, R15, 1.175494350822287508e-38, PT ;  /* 0x008000000f00780b */ /* 0x000fe20003f2e000 */
[----:B------:R-:W-:-:S04]  /*2320*/  FMUL R19, R19, 0.125 ;  /* 0x3e00000013137820 */ /* 0x000fc80000400000 */
[----:B------:R-:W-:Y:S01]  /*2330*/  @!P0 FMUL R16, R16, 8388608 ;  /* 0x4b00000010108820 */ /* 0x000fe20000400000 */
[----:B------:R-:W-:Y:S01]  /*2340*/  FSETP.GEU.AND P2, PT, R19, 1.175494350822287508e-38, PT ;  /* 0x008000001300780b */ /* 0x000fe20003f4e000 */
[----:B------:R-:W-:-:S03]  /*2350*/  @!P4 FMUL R18, R18, 8388608 ;  /* 0x4b0000001212c820 */ /* 0x000fc60000400000 */
[----:B------:R-:W-:Y:S02]  /*2360*/  IADD3 R10, R16, -0x3f2aaaab, RZ ;  /* 0xc0d55555100a7810 */ /* 0x000fe40007ffe0ff */
[----:B------:R-:W-:Y:S01]  /*2370*/  IADD3 R11, R18, -0x3f2aaaab, RZ ;  /* 0xc0d55555120b7810 */ /* 0x000fe20007ffe0ff */
[----:B------:R-:W-:Y:S01]  /*2380*/  @!P1 FMUL R15, R15, 8388608 ;  /* 0x4b0000000f0f9820 */ /* 0x000fe20000400000 */
[----:B------:R-:W-:Y:S01]  /*2390*/  LOP3.LUT R13, R10, 0xff800000, RZ, 0xc0, !PT ;  /* 0xff8000000a0d7812 */ /* 0x000fe200078ec0ff */
[----:B------:R-:W-:Y:S01]  /*23a0*/  IMAD.MOV.U32 R10, RZ, RZ, 0x3e055027 ;  /* 0x3e055027ff0a7424 */ /* 0x000fe200078e00ff */
[----:B------:R-:W-:Y:S02]  /*23b0*/  LOP3.LUT R23, R11, 0xff800000, RZ, 0xc0, !PT ;  /* 0xff8000000b177812 */ /* 0x000fe400078ec0ff */
[----:B------:R-:W-:Y:S01]  /*23c0*/  IADD3 R34, R15, -0x3f2aaaab, RZ ;  /* 0xc0d555550f227810 */ /* 0x000fe20007ffe0ff */
[----:B------:R-:W-:Y:S01]  /*23d0*/  IMAD.IADD R11, R16, 0x1, -R13 ;  /* 0x00000001100b7824 */ /* 0x000fe200078e0a0d */
[----:B------:R-:W-:Y:S01]  /*23e0*/  @!P2 FMUL R19, R19, 8388608 ;  /* 0x4b0000001313a820 */ /* 0x000fe20000400000 */
[----:B------:R-:W-:Y:S01]  /*23f0*/  IMAD.IADD R12, R18, 0x1, -R23 ;  /* 0x00000001120c7824 */ /* 0x000fe200078e0a17 */
[----:B------:R-:W-:Y:S01]  /*2400*/  I2FP.F32.S32 R23, R23 ;  /* 0x0000001700177245 */ /* 0x000fe20000201400 */
[----:B------:R-:W-:Y:S01]  /*2410*/  FADD R17, R11, -1 ;  /* 0xbf8000000b117421 */ /* 0x000fe20000000000 */
[----:B------:R-:W-:Y:S01]  /*2420*/  FSEL R11, RZ, -23, P0 ;  /* 0xc1b80000ff0b7808 */ /* 0x000fe20000000000 */
[----:B------:R-:W-:Y:S01]  /*2430*/  FADD R29, R12, -1 ;  /* 0xbf8000000c1d7421 */ /* 0x000fe20000000000 */
[----:B------:R-:W-:Y:S01]  /*2440*/  ISETP.GT.AND P0, PT, R26, RZ, PT ;  /* 0x000000ff1a00720c */ /* 0x000fe20003f04270 */
[-C--:B------:R-:W-:Y:S01]  /*2450*/  FFMA.FTZ R12, R17, -R10.reuse, 0.14084610342979431152 ;  /* 0x3e1039f6110c7423 */ /* 0x080fe2000001080a */
[----:B------:R-:W-:Y:S01]  /*2460*/  LOP3.LUT R34, R34, 0xff800000, RZ, 0xc0, !PT ;  /* 0xff80000022227812 */ /* 0x000fe200078ec0ff */
[----:B------:R-:W-:Y:S01]  /*2470*/  FFMA.FTZ R20, R29, -R10, 0.14084610342979431152 ;  /* 0x3e1039f61d147423 */ /* 0x000fe2000001080a */
[----:B------:R-:W-:Y:S01]  /*2480*/  ISETP.GE.U32.AND P5, PT, R16, 0x7f800000, PT ;  /* 0x7f8000001000780c */ /* 0x000fe20003fa6070 */
[----:B------:R-:W-:Y:S01]  /*2490*/  FFMA.FTZ R12, R17, R12, -0.12148627638816833496 ;  /* 0xbdf8cdcc110c7423 */ /* 0x000fe2000001000c */
[----:B------:R-:W-:Y:S01]  /*24a0*/  FSEL R35, RZ, -23, P2 ;  /* 0xc1b80000ff237808 */ /* 0x000fe20001000000 */
[----:B------:R-:W-:Y:S01]  /*24b0*/  FFMA.FTZ R24, R29, R20, -0.12148627638816833496 ;  /* 0xbdf8cdcc1d187423 */ /* 0x000fe20000010014 */
[----:B------:R-:W-:Y:S01]  /*24c0*/  IMAD.IADD R25, R15, 0x1, -R34 ;  /* 0x000000010f197824 */ /* 0x000fe200078e0a22 */
[----:B------:R-:W-:Y:S01]  /*24d0*/  FFMA.FTZ R20, R17, R12, 0.13980610668659210205 ;  /* 0x3e0f295511147423 */ /* 0x000fe2000001000c */
[----:B------:R-:W-:Y:S01]  /*24e0*/  I2FP.F32.S32 R12, R13 ;  /* 0x0000000d000c7245 */ /* 0x000fe20000201400 */
[----:B------:R-:W-:Y:S01]  /*24f0*/  FFMA.FTZ R24, R29, R24, 0.13980610668659210205 ;  /* 0x3e0f29551d187423 */ /* 0x000fe20000010018 */
[----:B------:R-:W-:Y:S01]  /*2500*/  IADD3 R13, R19, -0x3f2aaaab, RZ ;  /* 0xc0d55555130d7810 */ /* 0x000fe20007ffe0ff */
[----:B------:R-:W-:Y:S01]  /*2510*/  FFMA.FTZ R20, R17, R20, -0.16684235632419586182 ;  /* 0xbe2ad8b911147423 */ /* 0x000fe20000010014 */
[----:B------:R-:W-:Y:S01]  /*2520*/  FADD R25, R25, -1 ;  /* 0xbf80000019197421 */ /* 0x000fe20000000000 */
[----:B------:R-:W-:Y:S01]  /*2530*/  FFMA.FTZ R24, R29, R24, -0.16684235632419586182 ;  /* 0xbe2ad8b91d187423 */ /* 0x000fe20000010018 */
[----:B------:R-:W-:Y:S01]  /*2540*/  FFMA.FTZ R11, R12, 1.1920928955078125e-07, R11 ;  /* 0x340000000c0b7823 */ /* 0x000fe2000001000b */
[----:B------:R-:W-:Y:S01]  /*2550*/  FFMA.FTZ R20, R17, R20, 0.20012299716472625732 ;  /* 0x3e4ced0b11147423 */ /* 0x000fe20000010014 */
[----:B------:R-:W-:Y:S01]  /*2560*/  FSEL R12, RZ, -23, P4 ;  /* 0xc1b80000ff0c7808 */ /* 0x000fe20002000000 */
[----:B------:R-:W-:Y:S01]  /*2570*/  FFMA.FTZ R24, R29, R24, 0.20012299716472625732 ;  /* 0x3e4ced0b1d187423 */ /* 0x000fe20000010018 */
[----:B------:R-:W-:Y:S01]  /*2580*/  ISETP.GE.U32.AND P4, PT, R18, 0x7f800000, PT ;  /* 0x7f8000001200780c */ /* 0x000fe20003f86070 */
[----:B------:R-:W-:Y:S01]  /*2590*/  FFMA.FTZ R20, R17, R20, -0.24999669194221496582 ;  /* 0xbe7fff2211147423 */ /* 0x000fe20000010014 */
[----:B------:R-:W-:Y:S01]  /*25a0*/  I2FP.F32.S32 R34, R34 ;  /* 0x0000002200227245 */ /* 0x000fe20000201400 */
[----:B------:R-:W-:Y:S01]  /*25b0*/  FFMA.FTZ R24, R29, R24, -0.24999669194221496582 ;  /* 0xbe7fff221d187423 */ /* 0x000fe20000010018 */
[----:B------:R-:W-:Y:S01]  /*25c0*/  FFMA.FTZ R12, R23, 1.1920928955078125e-07, R12 ;  /* 0x34000000170c7823 */ /* 0x000fe2000001000c */
[----:B------:R-:W-:-:S02]  /*25d0*/  FFMA.FTZ R20, R17, R20, 0.33333182334899902344 ;  /* 0x3eaaaa7811147423 */ /* 0x000fc40000010014 */
[----:B------:R-:W-:Y:S02]  /*25e0*/  FFMA.FTZ R24, R29, R24, 0.33333182334899902344 ;  /* 0x3eaaaa781d187423 */ /* 0x000fe40000010018 */
[----:B------:R-:W-:Y:S02]  /*25f0*/  FFMA.FTZ R20, R17, R20, -0.5 ;  /* 0xbf00000011147423 */ /* 0x000fe40000010014 */
[----:B------:R-:W-:Y:S01]  /*2600*/  FFMA.FTZ R26, R29, R24, -0.5 ;  /* 0xbf0000001d1a7423 */ /* 0x000fe20000010018 */
[----:B------:R-:W-:Y:S01]  /*2610*/  LOP3.LUT R24, R13, 0xff800000, RZ, 0xc0, !PT ;  /* 0xff8000000d187812 */ /* 0x000fe200078ec0ff */
[----:B------:R-:W-:Y:S02]  /*2620*/  FMUL R20, R17, R20 ;  /* 0x0000001411147220 */ /* 0x000fe40000400000 */
[----:B------:R-:W-:Y:S02]  /*2630*/  FMUL R26, R29, R26 ;  /* 0x0000001a1d1a7220 */ /* 0x000fe40000400000 */
[----:B------:R-:W-:Y:S01]  /*2640*/  IMAD.IADD R23, R19, 0x1, -R24 ;  /* 0x0000000113177824 */ /* 0x000fe200078e0a18 */
[----:B------:R-:W-:Y:S01]  /*2650*/  FFMA.FTZ R20, R17, R20, R17 ;  /* 0x0000001411147223 */ /* 0x000fe20000010011 */
[----:B------:R-:W-:Y:S01]  /*2660*/  FFMA.FTZ R29, R29, R26, R29 ;  /* 0x0000001a1d1d7223 */ /* 0x000fe2000001001d */
[----:B------:R-:W-:Y:S01]  /*2670*/  IMAD.MOV.U32 R26, RZ, RZ, 0x7f800000 ;  /* 0x7f800000ff1a7424 */ /* 0x000fe200078e00ff */
[----:B------:R-:W-:Y:S01]  /*2680*/  FADD R23, R23, -1 ;  /* 0xbf80000017177421 */ /* 0x000fe20000000000 */
[----:B------:R-:W-:Y:S01]  /*2690*/  FFMA.FTZ R17, R11, 0.69314718246459960938, R20 ;  /* 0x3f3172180b117823 */ /* 0x000fe20000010014 */
[----:B------:R-:W-:Y:S01]  /*26a0*/  FFMA.FTZ R20, R12, 0.69314718246459960938, R29 ;  /* 0x3f3172180c147823 */ /* 0x000fe2000001001d */
[-C--:B------:R-:W-:Y:S01]  /*26b0*/  FFMA.FTZ R12, R25, -R10.reuse, 0.14084610342979431152 ;  /* 0x3e1039f6190c7423 */ /* 0x080fe2000001080a */
[----:B------:R-:W-:Y:S01]  /*26c0*/  FFMA.FTZ R10, R23, -R10, 0.14084610342979431152 ;  /* 0x3e1039f6170a7423 */ /* 0x000fe2000001080a */
[-C--:B------:R-:W-:Y:S01]  /*26d0*/  FFMA.FTZ R37, R18, R26.reuse, +INF ;  /* 0x7f80000012257423 */ /* 0x080fe2000001001a */
[----:B------:R-:W-:Y:S01]  /*26e0*/  FFMA.FTZ R39, R16, R26, +INF ;  /* 0x7f80000010277423 */ /* 0x000fe2000001001a */
[----:B------:R-:W-:Y:S01]  /*26f0*/  FFMA.FTZ R12, R25, R12, -0.12148627638816833496 ;  /* 0xbdf8cdcc190c7423 */ /* 0x000fe2000001000c */
[----:B------:R-:W-:Y:S01]  /*2700*/  FFMA.FTZ R36, R23, R10, -0.12148627638816833496 ;  /* 0xbdf8cdcc17247423 */ /* 0x000fe2000001000a */
[----:B------:R-:W-:Y:S01]  /*2710*/  IMAD.MOV.U32 R10, RZ, RZ, R20 ;  /* 0x000000ffff0a7224 */ /* 0x000fe200078e0014 */
[----:B------:R-:W-:Y:S01]  /*2720*/  FSEL R29, RZ, -23, P1 ;  /* 0xc1b80000ff1d7808 */ /* 0x000fe20000800000 */
[----:B------:R-:W-:Y:S01]  /*2730*/  FFMA.FTZ R12, R25, R12, 0.13980610668659210205 ;  /* 0x3e0f2955190c7423 */ /* 0x000fe2000001000c */
[----:B------:R-:W-:Y:S01]  /*2740*/  FFMA.FTZ R36, R23, R36, 0.13980610668659210205 ;  /* 0x3e0f295517247423 */ /* 0x000fe20000010024 */
[----:B------:R-:W-:Y:S01]  /*2750*/  @P4 IMAD.MOV.U32 R10, RZ, RZ, R37 ;  /* 0x000000ffff0a4224 */ /* 0x000fe200078e0025 */
[----:B------:R-:W-:Y:S01]  /*2760*/  I2FP.F32.S32 R24, R24 ;  /* 0x0000001800187245 */ /* 0x000fe20000201400 */
[----:B------:R-:W-:Y:S01]  /*2770*/  FFMA.FTZ R12, R25, R12, -0.16684235632419586182 ;  /* 0xbe2ad8b9190c7423 */ /* 0x000fe2000001000c */
[----:B------:R-:W-:Y:S01]  /*2780*/  FFMA.FTZ R36, R23, R36, -0.16684235632419586182 ;  /* 0xbe2ad8b917247423 */ /* 0x000fe20000010024 */
[----:B------:R-:W-:Y:S01]  /*2790*/  FMUL.M8 R13, R10, 0.36067375540733337402 ;  /* 0x3eb8aa3b0a0d7820 */ /* 0x000fe20000700000 */
[----:B------:R-:W-:Y:S01]  /*27a0*/  IMAD.MOV.U32 R11, RZ, RZ, R17 ;  /* 0x000000ffff0b7224 */ /* 0x000fe200078e0011 */
[----:B------:R-:W-:Y:S01]  /*27b0*/  FFMA.FTZ R10, R25, R12, 0.20012299716472625732 ;  /* 0x3e4ced0b190a7423 */ /* 0x000fe2000001000c */
[C---:B------:R-:W-:Y:S01]  /*27c0*/  FFMA.FTZ R36, R23.reuse, R36, 0.20012299716472625732 ;  /* 0x3e4ced0b17247423 */ /* 0x040fe20000010024 */
[----:B------:R-:W-:Y:S01]  /*27d0*/  @P5 IMAD.MOV.U32 R11, RZ, RZ, R39 ;  /* 0x000000ffff0b5224 */ /* 0x000fe200078e0027 */
[----:B------:R-:W-:Y:S01]  /*27e0*/  FFMA.FTZ R29, R34, 1.1920928955078125e-07, R29 ;  /* 0x34000000221d7823 */ /* 0x000fe2000001001d */
[----:B------:R-:W0:Y:S01]  /*27f0*/  F2I.S64.TRUNC R12, R13 ;  /* 0x0000000d000c7311 */ /* 0x000e22000020d900 */
[----:B------:R-:W-:Y:S01]  /*2800*/  FFMA.FTZ R38, R23, R36, -0.24999669194221496582 ;  /* 0xbe7fff2217267423 */ /* 0x000fe20000010024 */
[----:B------:R-:W-:Y:S01]  /*2810*/  FFMA.FTZ R10, R25, R10, -0.24999669194221496582 ;  /* 0xbe7fff22190a7423 */ /* 0x000fe2000001000a */
[----:B------:R-:W-:Y:S01]  /*2820*/  FMUL.M8 R11, R11, 0.36067375540733337402 ;  /* 0x3eb8aa3b0b0b7820 */ /* 0x000fe20000700000 */
[----:B------:R-:W-:Y:S01]  /*2830*/  @P5 IMAD.MOV.U32 R17, RZ, RZ, R39 ;  /* 0x000000ffff115224 */ /* 0x000fe200078e0027 */
[----:B------:R-:W-:Y:S01]  /*2840*/  FFMA.FTZ R38, R23, R38, 0.33333182334899902344 ;  /* 0x3eaaaa7817267423 */ /* 0x000fe20000010026 */
[----:B------:R-:W-:Y:S01]  /*2850*/  FFMA.FTZ R36, R25, R10, 0.33333182334899902344 ;  /* 0x3eaaaa7819247423 */ /* 0x000fe2000001000a */
[----:B------:R-:W-:Y:S01]  /*2860*/  ISETP.GE.U32.AND P5, PT, R15, 0x7f800000, PT ;  /* 0x7f8000000f00780c */ /* 0x000fe20003fa6070 */
[----:B------:R-:W-:Y:S01]  /*2870*/  @P4 IMAD.MOV.U32 R20, RZ, RZ, R37 ;  /* 0x000000ffff144224 */ /* 0x000fe200078e0025 */
[----:B------:R-:W2:Y:S01]  /*2880*/  F2I.S64.TRUNC R10, R11 ;  /* 0x0000000b000a7311 */ /* 0x000ea2000020d900 */
[----:B------:R-:W-:Y:S01]  /*2890*/  FFMA.FTZ R38, R23, R38, -0.5 ;  /* 0xbf00000017267423 */ /* 0x000fe20000010026 */
[----:B------:R-:W-:Y:S01]  /*28a0*/  FFMA.FTZ R36, R25, R36, -0.5 ;  /* 0xbf00000019247423 */ /* 0x000fe20000010024 */
[----:B------:R-:W-:Y:S01]  /*28b0*/  FFMA.FTZ R24, R24, 1.1920928955078125e-07, R35 ;  /* 0x3400000018187823 */ /* 0x000fe20000010023 */
[----:B------:R-:W-:Y:S01]  /*28c0*/  FFMA.FTZ R42, R15, R26, +INF ;  /* 0x7f8000000f2a7423 */ /* 0x000fe2000001001a */
[----:B------:R-:W-:Y:S01]  /*28d0*/  FMUL R38, R23, R38 ;  /* 0x0000002617267220 */ /* 0x000fe20000400000 */
[----:B------:R-:W-:Y:S01]  /*28e0*/  FMUL R36, R25, R36 ;  /* 0x0000002419247220 */ /* 0x000fe20000400000 */
[----:B------:R-:W-:Y:S01]  /*28f0*/  FFMA.FTZ R35, R19, R26, +INF ;  /* 0x7f80000013237423 */ /* 0x000fe2000001001a */
[----:B------:R-:W-:Y:S01]  /*2900*/  ISETP.GT.AND P1, PT, R22, RZ, PT ;  /* 0x000000ff1600720c */ /* 0x000fe20003f24270 */
[----:B------:R-:W-:Y:S01]  /*2910*/  FFMA.FTZ R23, R23, R38, R23 ;  /* 0x0000002617177223 */ /* 0x000fe20000010017 */
[----:B0-----:R-:W-:Y:S01]  /*2920*/  IADD3 R38, P2, R12, 0x8, RZ ;  /* 0x000000080c267810 */ /* 0x001fe20007f5e0ff */
[----:B------:R-:W-:Y:S01]  /*2930*/  FFMA.FTZ R36, R25, R36, R25 ;  /* 0x0000002419247223 */ /* 0x000fe20000010019 */
[----:B------:R-:W-:Y:S01]  /*2940*/  SEL R22, RZ, 0x10, !P3 ;  /* 0x00000010ff167807 */ /* 0x000fe20005800000 */
[----:B------:R-:W-:Y:S01]  /*2950*/  FFMA.FTZ R34, R24, 0.69314718246459960938, R23 ;  /* 0x3f31721818227823 */ /* 0x000fe20000010017 */
[----:B------:R-:W-:Y:S01]  /*2960*/  SEL R23, RZ, 0x10, !P0 ;  /* 0x00000010ff177807 */ /* 0x000fe20004000000 */
[----:B------:R-:W-:Y:S01]  /*2970*/  IMAD.X R39, RZ, RZ, R13, P2 ;  /* 0x000000ffff277224 */ /* 0x000fe200010e060d */
[----:B--2---:R-:W-:Y:S01]  /*2980*/  IADD3 R13, P4, R10, 0x8, RZ ;  /* 0x000000080a0d7810 */ /* 0x004fe20007f9e0ff */
[----:B------:R-:W-:Y:S01]  /*2990*/  FFMA.FTZ R25, R29, 0.69314718246459960938, R36 ;  /* 0x3f3172181d197823 */ /* 0x000fe20000010024 */
[----:B------:R-:W-:Y:S01]  /*29a0*/  IMAD.MOV.U32 R12, RZ, RZ, R34 ;  /* 0x000000ffff0c7224 */ /* 0x000fe200078e0022 */
[----:B------:R-:W-:-:S02]  /*29b0*/  SEL R24, RZ, 0x10, !P1 ;  /* 0x00000010ff187807 */ /* 0x000fc40004800000 */
[----:B------:R-:W-:Y:S01]  /*29c0*/  IMAD.X R11, RZ, RZ, R11, P4 ;  /* 0x000000ffff0b7224 */ /* 0x000fe200020e060b */
[----:B------:R-:W-:Y:S01]  /*29d0*/  ISETP.GE.U32.AND P4, PT, R19, 0x7f800000, PT ;  /* 0x7f8000001300780c */ /* 0x000fe20003f86070 */
[----:B------:R-:W-:Y:S01]  /*29e0*/  IMAD.MOV.U32 R10, RZ, RZ, R25 ;  /* 0x000000ffff0a7224 */ /* 0x000fe200078e0019 */
[----:B------:R-:W-:Y:S01]  /*29f0*/  ISETP.LT.U32.AND P0, PT, R13, 0xf, PT ;  /* 0x0000000f0d00780c */ /* 0x000fe20003f01070 */
[----:B------:R-:W-:Y:S01]  /*2a00*/  @P5 IMAD.MOV.U32 R10, RZ, RZ, R42 ;  /* 0x000000ffff0a5224 */ /* 0x000fe200078e002a */
[----:B------:R-:W-:Y:S02]  /*2a10*/  ISETP.LT.U32.AND P1, PT, R38, 0xf, PT ;  /* 0x0000000f2600780c */ /* 0x000fe40003f21070 */
[----:B------:R-:W-:Y:S01]  /*2a20*/  ISETP.LT.AND.EX P0, PT, R11, RZ, PT, P0 ;  /* 0x000000ff0b00720c */ /* 0x000fe20003f01300 */
[----:B------:R-:W-:Y:S01]  /*2a30*/  FMUL.M8 R10, R10, 0.36067375540733337402 ;  /* 0x3eb8aa3b0a0a7820 */ /* 0x000fe20000700000 */
[----:B------:R-:W-:Y:S02]  /*2a40*/  ISETP.LT.AND.EX P1, PT, R39, RZ, PT, P1 ;  /* 0x000000ff2700720c */ /* 0x000fe40003f21310 */
[----:B------:R-:W-:-:S02]  /*2a50*/  SEL R41, R11, RZ, P0 ;  /* 0x000000ff0b297207 */ /* 0x000fc40000000000 */
[----:B------:R-:W-:Y:S01]  /*2a60*/  SEL R36, R13, 0xf, P0 ;  /* 0x0000000f0d247807 */ /* 0x000fe20000000000 */
[----:B------:R-:W-:Y:S01]  /*2a70*/  @P4 IMAD.MOV.U32 R12, RZ, RZ, R35 ;  /* 0x000000ffff0c4224 */ /* 0x000fe200078e0023 */
[----:B------:R-:W0:Y:S01]  /*2a80*/  F2I.S64.TRUNC R10, R10 ;  /* 0x0000000a000a7311 */ /* 0x000e22000020d900 */
[----:B------:R-:W-:Y:S02]  /*2a90*/  ISETP.GE.AND P0, PT, R27, 0x8, PT ;  /* 0x000000081b00780c */ /* 0x000fe40003f06270 */
[----:B------:R-:W-:Y:S01]  /*2aa0*/  FMUL.M8 R12, R12, 0.36067375540733337402 ;  /* 0x3eb8aa3b0c0c7820 */ /* 0x000fe20000700000 */
[----:B------:R-:W-:Y:S02]  /*2ab0*/  ISETP.GT.AND P2, PT, R21, RZ, PT ;  /* 0x000000ff1500720c */ /* 0x000fe40003f44270 */
[----:B------:R-:W-:Y:S02]  /*2ac0*/  SHF.R.S32.HI R26, RZ, 0x1f, R27 ;  /* 0x0000001fff1a7819 */ /* 0x000fe4000001141b */
[----:B------:R-:W-:Y:S01]  /*2ad0*/  SEL R37, R38, 0xf, P1 ;  /* 0x0000000f26257807 */ /* 0x000fe20000800000 */
[----:B------:R-:W2:Y:S01]  /*2ae0*/  F2I.S64.TRUNC R12, R12 ;  /* 0x0000000c000c7311 */ /* 0x000ea2000020d900 */
[----:B------:R-:W-:-:S02]  /*2af0*/  SEL R21, R27, R36, !P0 ;  /* 0x000000241b157207 */ /* 0x000fc40004000000 */
[----:B------:R-:W-:Y:S02]  /*2b00*/  SEL R38, R39, RZ, P1 ;  /* 0x000000ff27267207 */ /* 0x000fe40000800000 */
[----:B------:R-:W-:Y:S02]  /*2b10*/  ISETP.GE.AND P1, PT, R28, 0x8, PT ;  /* 0x000000081c00780c */ /* 0x000fe40003f26270 */
[----:B------:R-:W-:Y:S02]  /*2b20*/  SEL R41, R26, R41, !P0 ;  /* 0x000000291a297207 */ /* 0x000fe40004000000 */
[----:B------:R-:W-:Y:S02]  /*2b30*/  IADD3 R40, P3, R21, R22, RZ ;  /* 0x0000001615287210 */ /* 0x000fe40007f7e0ff */
[----:B------:R-:W-:Y:S02]  /*2b40*/  SHF.R.S32.HI R29, RZ, 0x1f, R28 ;  /* 0x0000001fff1d7819 */ /* 0x000fe4000001141c */
[----:B------:R-:W-:Y:S01]  /*2b50*/  SEL R36, R28, R37, !P1 ;  /* 0x000000251c247207 */ /* 0x000fe20004800000 */
[----:B------:R-:W-:Y:S01]  /*2b60*/  IMAD.X R41, RZ, RZ, R41, P3 ;  /* 0x000000ffff297224 */ /* 0x000fe200018e0629 */
[----:B------:R-:W-:-:S02]  /*2b70*/  SEL R21, RZ, 0x10, !P2 ;  /* 0x00000010ff157807 */ /* 0x000fc40005000000 */
[----:B0-----:R-:W-:Y:S02]  /*2b80*/  IADD3 R39, P2, R10, 0x8, RZ ;  /* 0x000000080a277810 */ /* 0x001fe40007f5e0ff */
[----:B------:R-:W-:Y:S02]  /*2b90*/  SEL R37, R29, R38, !P1 ;  /* 0x000000261d257207 */ /* 0x000fe40004800000 */
[----:B------:R-:W-:Y:S01]  /*2ba0*/  IADD3 R10, P3, R36, R23, RZ ;  /* 0x00000017240a7210 */ /* 0x000fe20007f7e0ff */
[----:B------:R-:W-:Y:S01]  /*2bb0*/  IMAD.X R36, RZ, RZ, R11, P2 ;  /* 0x000000ffff247224 */ /* 0x000fe200010e060b */
[----:B------:R-:W-:-:S03]  /*2bc0*/  ISETP.LT.U32.AND P2, PT, R39, 0xf, PT ;  /* 0x0000000f2700780c */ /* 0x000fc60003f41070 */
[----:B------:R-:W-:Y:S01]  /*2bd0*/  IMAD.X R11, RZ, RZ, R37, P3 ;  /* 0x000000ffff0b7224 */ /* 0x000fe200018e0625 */
[----:B--2---:R-:W-:Y:S02]  /*2be0*/  IADD3 R38, P3, R12, 0x8, RZ ;  /* 0x000000080c267810 */ /* 0x004fe40007f7e0ff */
[----:B------:R-:W-:Y:S02]  /*2bf0*/  ISETP.LT.AND.EX P2, PT, R36, RZ, PT, P2 ;  /* 0x000000ff2400720c */ /* 0x000fe40003f41320 */
[----:B------:R-:W-:Y:S01]  /*2c00*/  SHF.R.U32.HI R45, RZ, 0x1a, R11 ;  /* 0x0000001aff2d7819 */ /* 0x000fe2000001160b */
[----:B------:R-:W-:Y:S01]  /*2c10*/  IMAD.X R43, RZ, RZ, R13, P3 ;  /* 0x000000ffff2b7224 */ /* 0x000fe200018e060d */
[----:B------:R-:W-:Y:S02]  /*2c20*/  ISETP.LT.U32.AND P3, PT, R38, 0xf, PT ;  /* 0x0000000f2600780c */ /* 0x000fe40003f61070 */
[----:B------:R-:W-:Y:S02]  /*2c30*/  SEL R37, R39, 0xf, P2 ;  /* 0x0000000f27257807 */ /* 0x000fe40001000000 */
[----:B------:R-:W-:-:S02]  /*2c40*/  SEL R12, R36, RZ, P2 ;  /* 0x000000ff240c7207 */ /* 0x000fc40001000000 */
[C---:B------:R-:W-:Y:S02]  /*2c50*/  ISETP.GE.AND P2, PT, R32.reuse, 0x8, PT ;  /* 0x000000082000780c */ /* 0x040fe40003f46270 */
[C---:B------:R-:W-:Y:S02]  /*2c60*/  ISETP.LT.AND.EX P3, PT, R43.reuse, RZ, PT, P3 ;  /* 0x000000ff2b00720c */ /* 0x040fe40003f61330 */
[----:B------:R-:W-:Y:S02]  /*2c70*/  SHF.R.S32.HI R13, RZ, 0x1f, R32 ;  /* 0x0000001fff0d7819 */ /* 0x000fe40000011420 */
[----:B------:R-:W-:Y:S02]  /*2c80*/  SEL R37, R32, R37, !P2 ;  /* 0x0000002520257207 */ /* 0x000fe40005000000 */
[----:B------:R-:W-:Y:S02]  /*2c90*/  SEL R39, R38, 0xf, P3 ;  /* 0x0000000f26277807 */ /* 0x000fe40001800000 */
[----:B------:R-:W-:-:S02]  /*2ca0*/  SEL R43, R43, RZ, P3 ;  /* 0x000000ff2b2b7207 */ /* 0x000fc40001800000 */
[----:B------:R-:W-:Y:S02]  /*2cb0*/  SEL R12, R13, R12, !P2 ;  /* 0x0000000c0d0c7207 */ /* 0x000fe40005000000 */
[----:B------:R-:W-:Y:S02]  /*2cc0*/  IADD3 R38, P3, R37, R24, RZ ;  /* 0x0000001825267210 */ /* 0x000fe40007f7e0ff */
[----:B------:R-:W-:-:S03]  /*2cd0*/  LOP3.LUT R45, R45, 0x20, RZ, 0xc0, !PT ;  /* 0x000000202d2d7812 */ /* 0x000fc600078ec0ff */
[----:B------:R-:W-:Y:S01]  /*2ce0*/  IMAD.X R37, RZ, RZ, R12, P3 ;  /* 0x000000ffff257224 */ /* 0x000fe200018e060c */
[C---:B------:R-:W-:Y:S02]  /*2cf0*/  ISETP.GE.AND P3, PT, R30.reuse, 0x8, PT ;  /* 0x000000081e00780c */ /* 0x040fe40003f66270 */
[----:B------:R-:W-:Y:S02]  /*2d00*/  SHF.R.S32.HI R12, RZ, 0x1f, R30 ;  /* 0x0000001fff0c7819 */ /* 0x000fe4000001141e */
[----:B------:R-:W-:Y:S02]  /*2d10*/  SEL R36, R30, R39, !P3 ;  /* 0x000000271e247207 */ /* 0x000fe40005800000 */
[----:B------:R-:W-:Y:S02]  /*2d20*/  SEL R43, R12, R43, !P3 ;  /* 0x0000002b0c2b7207 */ /* 0x000fe40005800000 */
[----:B------:R-:W-:-:S05]  /*2d30*/  IADD3 R39, P6, R36, R21, RZ ;  /* 0x0000001524277210 */ /* 0x000fca0007fde0ff */
[----:B------:R-:W-:Y:S01]  /*2d40*/  IMAD.X R36, RZ, RZ, R43, P6 ;  /* 0x000000ffff247224 */ /* 0x000fe200030e062b */
[----:B------:R-:W-:-:S04]  /*2d50*/  SHF.R.U32.HI R43, RZ, 0x1a, R41 ;  /* 0x0000001aff2b7819 */ /* 0x000fc80000011629 */
[----:B------:R-:W-:-:S04]  /*2d60*/  LOP3.LUT R43, R43, 0x20, RZ, 0xc0, !PT ;  /* 0x000000202b2b7812 */ /* 0x000fc800078ec0ff */
[----:B------:R-:W-:-:S05]  /*2d70*/  IADD3 R43, P6, R43, R40, RZ ;  /* 0x000000282b2b7210 */ /* 0x000fca0007fde0ff */
[----:B------:R-:W-:Y:S01]  /*2d80*/  IMAD.X R41, RZ, RZ, R41, P6 ;  /* 0x000000ffff297224 */ /* 0x000fe200030e0629 */
[----:B------:R-:W-:Y:S01]  /*2d90*/  IADD3 R44, P6, R45, R10, RZ ;  /* 0x0000000a2d2c7210 */ /* 0x000fe20007fde0ff */
[----:B------:R-:W-:-:S04]  /*2da0*/  IMAD.MOV.U32 R10, RZ, RZ, 0x2 ;  /* 0x00000002ff0a7424 */ /* 0x000fc800078e00ff */
[----:B------:R-:W-:Y:S02]  /*2db0*/  IMAD.X R46, RZ, RZ, R11, P6 ;  /* 0x000000ffff2e7224 */ /* 0x000fe400030e060b */
[----:B------:R-:W-:-:S06]  /*2dc0*/  IMAD.WIDE R10, R31, R10, c[0x0][0x160] ;  /* 0x000058001f0a7625 */ /* 0x000fcc00078e020a */
[----:B------:R-:W2:Y:S01]  /*2dd0*/  LDG.E.EF.64 R10, [R10.64] ;  /* 0x000000040a0a7981 */ /* 0x000ea2000c0e1b00 */
[----:B------:R-:W-:Y:S01]  /*2de0*/  SHF.R.U32.HI R45, RZ, 0x1a, R37 ;  /* 0x0000001aff2d7819 */ /* 0x000fe20000011625 */
[----:B------:R-:W-:Y:S01]  /*2df0*/  @P5 IMAD.MOV.U32 R25, RZ, RZ, R42 ;  /* 0x000000ffff195224 */ /* 0x000fe200078e002a */
[----:B------:R-:W-:Y:S01]  /*2e00*/  SHF.R.U32.HI R40, RZ, 0x1a, R36 ;  /* 0x0000001aff287819 */ /* 0x000fe20000011624 */
[----:B------:R-:W-:Y:S01]  /*2e10*/  WARPSYNC 0xffffffff ;  /* 0xffffffff00007948 */ /* 0x000fe20003800000 */
[----:B------:R-:W-:Y:S01]  /*2e20*/  LOP3.LUT R45, R45, 0x20, RZ, 0xc0, !PT ;  /* 0x000000202d2d7812 */ /* 0x000fe200078ec0ff */
[----:B------:R-:W-:Y:S01]  /*2e30*/  BAR.SYNC.DEFER_BLOCKING 0x0 ;  /* 0x0000000000007b1d */ /* 0x000fe20000010000 */
[----:B------:R-:W-:Y:S01]  /*2e40*/  LOP3.LUT R42, R40, 0x20, RZ, 0xc0, !PT ;  /* 0x00000020282a7812 */ /* 0x000fe200078ec0ff */
[----:B------:R-:W-:Y:S01]  /*2e50*/  @P4 IMAD.MOV.U32 R34, RZ, RZ, R35 ;  /* 0x000000ffff224224 */ /* 0x000fe200078e0023 */
[----:B------:R-:W-:Y:S02]  /*2e60*/  IADD3 R38, P5, R45, R38, RZ ;  /* 0x000000262d267210 */ /* 0x000fe40007fbe0ff */
[----:B------:R-:W-:-:S03]  /*2e70*/  LOP3.LUT R41, R41, R46, RZ, 0xfc, !PT ;  /* 0x0000002e29297212 */ /* 0x000fc600078efcff */
[----:B------:R-:W-:Y:S01]  /*2e80*/  IMAD.X R40, RZ, RZ, R37, P5 ;  /* 0x000000ffff287224 */ /* 0x000fe200028e0625 */
[----:B------:R-:W-:Y:S02]  /*2e90*/  IADD3 R39, P5, R42, R39, RZ ;  /* 0x000000272a277210 */ /* 0x000fe40007fbe0ff */
[----:B------:R-:W-:-:S03]  /*2ea0*/  LOP3.LUT R37, R43, R44, RZ, 0xfc, !PT ;  /* 0x0000002c2b257212 */ /* 0x000fc600078efcff */
[----:B------:R-:W-:Y:S01]  /*2eb0*/  IMAD.X R42, RZ, RZ, R36, P5 ;  /* 0x000000ffff2a7224 */ /* 0x000fe200028e0624 */
[----:B------:R-:W-:-:S04]  /*2ec0*/  LOP3.LUT R36, R37, R38, R39, 0xfe, !PT ;  /* 0x0000002625247212 */ /* 0x000fc800078efe27 */
[----:B------:R-:W-:Y:S02]  /*2ed0*/  LOP3.LUT R37, R41, R40, R42, 0xfe, !PT ;  /* 0x0000002829257212 */ /* 0x000fe400078efe2a */
[----:B------:R-:W-:-:S04]  /*2ee0*/  ISETP.GE.U32.AND P5, PT, R36, 0x20, PT ;  /* 0x000000202400780c */ /* 0x000fc80003fa6070 */
[----:B------:R-:W-:Y:S01]  /*2ef0*/  ISETP.GE.U32.AND.EX P5, PT, R37, RZ, PT, P5 ;  /* 0x000000ff2500720c */ /* 0x000fe20003fa6150 */
[----:B--2---:R0:W-:Y:S04]  /*2f00*/  STS.64 [R8], R10 ;  /* 0x0000000a08007388 */ /* 0x0041e80000000a00 */
[----:B------:R-:W-:Y:S08]  /*2f10*/  BAR.SYNC.DEFER_BLOCKING 0x0 ;  /* 0x0000000000007b1d */ /* 0x000ff00000010000 */
[----:B------:R-:W-:Y:S05]  /*2f20*/  @P5 BRA `(.L_x_4) ;  /* 0x000009f000005947 */ /* 0x000fea0003800000 */
[----:B------:R-:W-:Y:S01]  /*2f30*/  FMUL.M8 R34, R34, 0.36067375540733337402 ;  /* 0x3eb8aa3b22227820 */ /* 0x000fe20000700000 */
[----:B------:R-:W-:Y:S01]  /*2f40*/  FSETP.NEU.AND P4, PT, R19, RZ, PT ;  /* 0x000000ff1300720b */ /* 0x000fe20003f8d000 */
[----:B------:R-:W-:Y:S01]  /*2f50*/  FMUL.M8 R20, R20, 0.36067375540733337402 ;  /* 0x3eb8aa3b14147820 */ /* 0x000fe20000700000 */
[----:B------:R-:W-:Y:S01]  /*2f60*/  FMUL.M8 R25, R25, 0.36067375540733337402 ;  /* 0x3eb8aa3b19197820 */ /* 0x000fe20000700000 */
[----:B------:R-:W-:Y:S01]  /*2f70*/  WARPSYNC 0xffffffff ;  /* 0xffffffff00007948 */ /* 0x000fe20003800000 */
[----:B0-----:R-:W-:-:S02]  /*2f80*/  FSEL R10, R34, -INF , P4 ;  /* 0xff800000220a7808 */ /* 0x001fc40002000000 */
[----:B------:R-:W-:Y:S01]  /*2f90*/  FSETP.NEU.AND P4, PT, R18, RZ, PT ;  /* 0x000000ff1200720b */ /* 0x000fe20003f8d000 */
[----:B------:R-:W-:-:S03]  /*2fa0*/  FMUL.M8 R18, R17, 0.36067375540733337402 ;  /* 0x3eb8aa3b11127820 */ /* 0x000fc60000700000 */
[----:B------:R-:W-:Y:S01]  /*2fb0*/  FSEL R20, R20, -INF , P4 ;  /* 0xff80000014147808 */ /* 0x000fe20002000000 */
[----:B------:R-:W0:Y:S01]  /*2fc0*/  F2I.S64.TRUNC R10, R10 ;  /* 0x0000000a000a7311 */ /* 0x000e22000020d900 */
[----:B------:R-:W-:-:S04]  /*2fd0*/  FSETP.NEU.AND P4, PT, R16, RZ, PT ;  /* 0x000000ff1000720b */ /* 0x000fc80003f8d000 */
[----:B------:R-:W-:Y:S02]  /*2fe0*/  FSEL R18, R18, -INF , P4 ;  /* 0xff80000012127808 */ /* 0x000fe40002000000 */
[----:B------:R-:W-:Y:S01]  /*2ff0*/  FSETP.NEU.AND P4, PT, R15, RZ, PT ;  /* 0x000000ff0f00720b */ /* 0x000fe20003f8d000 */
[----:B------:R2:W3:Y:S03]  /*3000*/  F2I.S64.TRUNC R16, R20 ;  /* 0x0000001400107311 */ /* 0x0004e6000020d900 */
[----:B------:R-:W-:-:S05]  /*3010*/  FSEL R25, R25, -INF , P4 ;  /* 0xff80000019197808 */ /* 0x000fca0002000000 */
[----:B------:R-:W4:Y:S01]  /*3020*/  F2I.S64.TRUNC R34, R25 ;  /* 0x0000001900227311 */ /* 0x000f22000020d900 */
[----:B0-----:R-:W-:Y:S01]  /*3030*/  IADD3 R36, P4, R10, 0x8, RZ ;  /* 0x000000080a247810 */ /* 0x001fe20007f9e0ff */
[----:B--2---:R-:W0:Y:S04]  /*3040*/  LDS.U16 R20, [R5+0x80] ;  /* 0x0000800005147984 */ /* 0x004e280000000400 */
[----:B------:R-:W-:Y:S02]  /*3050*/  IMAD.X R37, RZ, RZ, R11, P4 ;  /* 0x000000ffff257224 */ /* 0x000fe400020e060b */
[----:B------:R-:W2:Y:S01]  /*3060*/  F2I.S64.TRUNC R18, R18 ;  /* 0x0000001200127311 */ /* 0x000ea2000020d900 */
[----:B---3--:R-:W-:-:S05]  /*3070*/  IADD3 R15, P4, R16, 0x8, RZ ;  /* 0x00000008100f7810 */ /* 0x008fca0007f9e0ff */
[----:B------:R-:W-:Y:S01]  /*3080*/  IMAD.X R16, RZ, RZ, R17, P4 ;  /* 0x000000ffff107224 */ /* 0x000fe200020e0611 */
[----:B----4-:R-:W-:-:S05]  /*3090*/  IADD3 R10, P4, R34, 0x8, RZ ;  /* 0x00000008220a7810 */ /* 0x010fca0007f9e0ff */
[----:B------:R-:W-:Y:S01]  /*30a0*/  IMAD.X R34, RZ, RZ, R35, P4 ;  /* 0x000000ffff227224 */ /* 0x000fe200020e0623 */
[----:B------:R-:W-:Y:S02]  /*30b0*/  ISETP.LT.U32.AND P4, PT, R10, 0xf, PT ;  /* 0x0000000f0a00780c */ /* 0x000fe40003f81070 */
[----:B--2---:R-:W-:Y:S02]  /*30c0*/  IADD3 R11, P5, R18, 0x8, RZ ;  /* 0x00000008120b7810 */ /* 0x004fe40007fbe0ff */
[----:B------:R-:W-:-:S03]  /*30d0*/  ISETP.LT.AND.EX P4, PT, R34, RZ, PT, P4 ;  /* 0x000000ff2200720c */ /* 0x000fc60003f81340 */
[----:B------:R-:W-:Y:S01]  /*30e0*/  IMAD.X R19, RZ, RZ, R19, P5 ;  /* 0x000000ffff137224 */ /* 0x000fe200028e0613 */
[----:B------:R-:W-:Y:S02]  /*30f0*/  ISETP.LT.U32.AND P5, PT, R11, 0xf, PT ;  /* 0x0000000f0b00780c */ /* 0x000fe40003fa1070 */
[----:B------:R-:W-:Y:S02]  /*3100*/  @P2 SEL R32, R10, 0xf, P4 ;  /* 0x0000000f0a202807 */ /* 0x000fe40002000000 */
[----:B------:R-:W-:Y:S02]  /*3110*/  ISETP.LT.AND.EX P5, PT, R19, RZ, PT, P5 ;  /* 0x000000ff1300720c */ /* 0x000fe40003fa1350 */
[----:B------:R-:W-:Y:S02]  /*3120*/  @P2 SEL R13, R34, RZ, P4 ;  /* 0x000000ff220d2207 */ /* 0x000fe40002000000 */
[----:B------:R-:W-:Y:S02]  /*3130*/  @P0 SEL R27, R11, 0xf, P5 ;  /* 0x0000000f0b1b0807 */ /* 0x000fe40002800000 */
[----:B------:R-:W-:-:S02]  /*3140*/  @P0 SEL R26, R19, RZ, P5 ;  /* 0x000000ff131a0207 */ /* 0x000fc40002800000 */
[----:B------:R-:W-:Y:S02]  /*3150*/  IADD3 R24, P4, R32, R24, RZ ;  /* 0x0000001820187210 */ /* 0x000fe40007f9e0ff */
[----:B------:R-:W-:Y:S02]  /*3160*/  ISETP.LT.U32.AND P0, PT, R15, 0xf, PT ;  /* 0x0000000f0f00780c */ /* 0x000fe40003f01070 */
[----:B------:R-:W-:Y:S01]  /*3170*/  IADD3 R22, P2, R27, R22, RZ ;  /* 0x000000161b167210 */ /* 0x000fe20007f5e0ff */
[----:B------:R-:W-:Y:S01]  /*3180*/  IMAD.X R13, RZ, RZ, R13, P4 ;  /* 0x000000ffff0d7224 */ /* 0x000fe200020e060d */
[----:B------:R-:W-:-:S03]  /*3190*/  ISETP.LT.AND.EX P0, PT, R16, RZ, PT, P0 ;  /* 0x000000ff1000720c */ /* 0x000fc60003f01300 */
[----:B------:R-:W-:Y:S01]  /*31a0*/  IMAD.X R18, RZ, RZ, R26, P2 ;  /* 0x000000ffff127224 */ /* 0x000fe200010e061a */
[----:B------:R-:W-:Y:S02]  /*31b0*/  @P1 SEL R28, R15, 0xf, P0 ;  /* 0x0000000f0f1c1807 */ /* 0x000fe40000000000 */
[----:B------:R-:W-:Y:S02]  /*31c0*/  SHF.R.U32.HI R11, RZ, 0x1a, R13 ;  /* 0x0000001aff0b7819 */ /* 0x000fe4000001160d */
[----:B------:R-:W-:Y:S02]  /*31d0*/  SHF.R.U32.HI R15, RZ, 0x1a, R18 ;  /* 0x0000001aff0f7819 */ /* 0x000fe40000011612 */
[----:B------:R-:W-:Y:S02]  /*31e0*/  @P1 SEL R29, R16, RZ, P0 ;  /* 0x000000ff101d1207 */ /* 0x000fe40000000000 */
[----:B------:R-:W-:Y:S02]  /*31f0*/  IADD3 R28, P1, R28, R23, RZ ;  /* 0x000000171c1c7210 */ /* 0x000fe40007f3e0ff */
[----:B------:R-:W-:-:S02]  /*3200*/  LOP3.LUT R11, R11, 0x20, RZ, 0xc0, !PT ;  /* 0x000000200b0b7812 */ /* 0x000fc400078ec0ff */
[----:B------:R-:W-:Y:S01]  /*3210*/  LOP3.LUT R15, R15, 0x20, RZ, 0xc0, !PT ;  /* 0x000000200f0f7812 */ /* 0x000fe200078ec0ff */
[----:B------:R-:W-:Y:S01]  /*3220*/  IMAD.X R29, RZ, RZ, R29, P1 ;  /* 0x000000ffff1d7224 */ /* 0x000fe200008e061d */
[C---:B------:R-:W-:Y:S02]  /*3230*/  ISETP.LT.U32.AND P0, PT, R36.reuse, 0xf, PT ;  /* 0x0000000f2400780c */ /* 0x040fe40003f01070 */
[----:B------:R-:W-:Y:S02]  /*3240*/  IADD3 R11, P2, R11, R24, RZ ;  /* 0x000000180b0b7210 */ /* 0x000fe40007f5e0ff */
[----:B------:R-:W-:Y:S02]  /*3250*/  IADD3 R15, P1, R15, R22, RZ ;  /* 0x000000160f0f7210 */ /* 0x000fe40007f3e0ff */
[----:B------:R-:W-:Y:S01]  /*3260*/  ISETP.LT.AND.EX P0, PT, R37, RZ, PT, P0 ;  /* 0x000000ff2500720c */ /* 0x000fe20003f01300 */
[----:B------:R-:W-:Y:S01]  /*3270*/  IMAD.X R13, RZ, RZ, R13, P2 ;  /* 0x000000ffff0d7224 */ /* 0x000fe200010e060d */
[----:B------:R-:W-:Y:S01]  /*3280*/  LEA R16, P2, R11, R2, 0x7 ;  /* 0x000000020b107211 */ /* 0x000fe200078438ff */
[----:B------:R-:W-:Y:S01]  /*3290*/  IMAD.X R18, RZ, RZ, R18, P1 ;  /* 0x000000ffff127224 */ /* 0x000fe200008e0612 */
[----:B------:R-:W-:Y:S01]  /*32a0*/  @P3 SEL R30, R36, 0xf, P0 ;  /* 0x0000000f241e3807 */ /* 0x000fe20000000000 */
[----:B------:R-:W-:Y:S01]  /*32b0*/  LDS.U16 R22, [R5+0x180] ;  /* 0x0001800005167984 */ /* 0x000fe20000000400 */
[----:B------:R-:W-:-:S02]  /*32c0*/  @P3 SEL R12, R37, RZ, P0 ;  /* 0x000000ff250c3207 */ /* 0x000fc40000000000 */
[----:B------:R-:W-:Y:S02]  /*32d0*/  LEA R10, P3, R15, R2, 0x7 ;  /* 0x000000020f0a7211 */ /* 0x000fe400078638ff */
[----:B------:R-:W-:Y:S02]  /*32e0*/  LEA.HI.X R17, R11, R3, R13, 0x7, P2 ;  /* 0x000000030b117211 */ /* 0x000fe400010f3c0d */
[----:B------:R-:W-:Y:S02]  /*32f0*/  IADD3 R30, P0, R30, R21, RZ ;  /* 0x000000151e1e7210 */ /* 0x000fe40007f1e0ff */
[----:B------:R-:W-:Y:S01]  /*3300*/  LEA.HI.X R11, R15, R3, R18, 0x7, P3 ;  /* 0x000000030f0b7211 */ /* 0x000fe200018f3c12 */
[----:B------:R-:W2:Y:S01]  /*3310*/  LDS.U16 R21, [R5+0x100] ;  /* 0x0001000005157984 */ /* 0x000ea20000000400 */
[----:B------:R-:W-:Y:S01]  /*3320*/  SHF.R.U32.HI R19, RZ, 0x1a, R29 ;  /* 0x0000001aff137819 */ /* 0x000fe2000001161d */
[----:B------:R-:W-:Y:S02]  /*3330*/  IMAD.X R18, RZ, RZ, R12, P0 ;  /* 0x000000ffff127224 */ /* 0x000fe400000e060c */
[----:B------:R-:W3:Y:S01]  /*3340*/  LDS.U16 R15, [R5] ;  /* 0x00000000050f7984 */ /* 0x000ee20000000400 */
[----:B------:R-:W-:-:S02]  /*3350*/  LOP3.LUT R19, R19, 0x20, RZ, 0xc0, !PT ;  /* 0x0000002013137812 */ /* 0x000fc400078ec0ff */
[----:B------:R-:W-:Y:S01]  /*3360*/  SHF.R.U32.HI R23, RZ, 0x1a, R18 ;  /* 0x0000001aff177819 */ /* 0x000fe20000011612 */
[----:B------:R-:W-:Y:S01]  /*3370*/  BAR.SYNC.DEFER_BLOCKING 0x0 ;  /* 0x0000000000007b1d */ /* 0x000fe20000010000 */
[----:B------:R-:W-:Y:S02]  /*3380*/  IADD3 R19, P1, R19, R28, RZ ;  /* 0x0000001c13137210 */ /* 0x000fe40007f3e0ff */
[----:B------:R-:W-:-:S03]  /*3390*/  LOP3.LUT R23, R23, 0x20, RZ, 0xc0, !PT ;  /* 0x0000002017177812 */ /* 0x000fc600078ec0ff */
[----:B------:R-:W-:Y:S01]  /*33a0*/  IMAD.X R13, RZ, RZ, R29, P1 ;  /* 0x000000ffff0d7224 */ /* 0x000fe200008e061d */
[----:B------:R-:W-:Y:S02]  /*33b0*/  LEA R12, P1, R19, R2, 0x7 ;  /* 0x00000002130c7211 */ /* 0x000fe400078238ff */
[----:B------:R-:W-:Y:S02]  /*33c0*/  IADD3 R23, P0, R23, R30, RZ ;  /* 0x0000001e17177210 */ /* 0x000fe40007f1e0ff */
[----:B------:R-:W-:-:S03]  /*33d0*/  LEA.HI.X R13, R19, R3, R13, 0x7, P1 ;  /* 0x00000003130d7211 */ /* 0x000fc600008f3c0d */
[----:B------:R-:W-:Y:S01]  /*33e0*/  IMAD.X R19, RZ, RZ, R18, P0 ;  /* 0x000000ffff137224 */ /* 0x000fe200000e0612 */
[----:B------:R-:W-:-:S04]  /*33f0*/  LEA R18, P0, R23, R2, 0x7 ;  /* 0x0000000217127211 */ /* 0x000fc800078038ff */
[----:B------:R-:W-:Y:S01]  /*3400*/  LEA.HI.X R19, R23, R3, R19, 0x7, P0 ;  /* 0x0000000317137211 */ /* 0x000fe200000f3c13 */
[----:B------:R-:W4:Y:S04]  /*3410*/  LDG.E.EL.U16 R10, [R10.64] ;  /* 0x000000040a0a7981 */ /* 0x000f28000c2e1500 */
[----:B------:R-:W5:Y:S04]  /*3420*/  LDG.E.EL.U16 R12, [R12.64] ;  /* 0x000000040c0c7981 */ /* 0x000f68000c2e1500 */
[----:B------:R-:W5:Y:S04]  /*3430*/  LDG.E.EL.U16 R16, [R16.64] ;  /* 0x0000000410107981 */ /* 0x000f68000c2e1500 */
[----:B------:R-:W5:Y:S01]  /*3440*/  LDG.E.EL.U16 R18, [R18.64] ;  /* 0x0000000412127981 */ /* 0x000f62000c2e1500 */
[----:B0-----:R-:W-:-:S02]  /*3450*/  IMAD.U32 R20, R20, 0x10000, RZ ;  /* 0x0001000014147824 */ /* 0x001fc400078e00ff */
[----:B--2---:R-:W-:Y:S02]  /*3460*/  IMAD.U32 R21, R21, 0x10000, RZ ;  /* 0x0001000015157824 */ /* 0x004fe400078e00ff */
[----:B---3--:R-:W-:Y:S02]  /*3470*/  IMAD.U32 R15, R15, 0x10000, RZ ;  /* 0x000100000f0f7824 */ /* 0x008fe400078e00ff */
[----:B------:R-:W-:Y:S01]  /*3480*/  IMAD.U32 R22, R22, 0x10000, RZ ;  /* 0x0001000016167824 */ /* 0x000fe200078e00ff */
[----:B------:R-:W-:Y:S01]  /*3490*/  BAR.SYNC.DEFER_BLOCKING 0x0 ;  /* 0x0000000000007b1d */ /* 0x000fe20000010000 */
[C---:B-1----:R-:W-:Y:S02]  /*34a0*/  FSETP.GEU.AND P5, PT, |R9|.reuse, 1.175494350822287508e-38, PT ;  /* 0x008000000900780b */ /* 0x042fe40003fae200 */
[----:B------:R-:W-:Y:S01]  /*34b0*/  FSETP.GT.AND P0, PT, |R9|, 8.50705917302346158658e+37, PT ;  /* 0x7e8000000900780b */ /* 0x000fe20003f04200 */
[----:B----4-:R-:W-:Y:S02]  /*34c0*/  IMAD.U32 R11, R10, 0x10000, RZ ;  /* 0x000100000a0b7824 */ /* 0x010fe400078e00ff */
[----:B-----5:R-:W-:-:S02]  /*34d0*/  IMAD.U32 R10, R12, 0x10000, RZ ;  /* 0x000100000c0a7824 */ /* 0x020fc400078e00ff */
[----:B------:R-:W-:Y:S01]  /*34e0*/  FADD R11, R20, R11 ;  /* 0x0000000b140b7221 */ /* 0x000fe20000000000 */
[----:B------:R-:W-:Y:S01]  /*34f0*/  IMAD.U32 R24, R16, 0x10000, RZ ;  /* 0x0001000010187824 */ /* 0x000fe200078e00ff */
[----:B------:R-:W-:Y:S02]  /*3500*/  FADD R21, R21, R10 ;  /* 0x0000000a15157221 */ /* 0x000fe40000000000 */
[----:B------:R-:W-:Y:S01]  /*3510*/  FADD R10, -R14, R11 ;  /* 0x0000000b0e0a7221 */ /* 0x000fe20000000100 */
[----:B------:R-:W-:Y:S01]  /*3520*/  IMAD.U32 R11, R18, 0x10000, RZ ;  /* 0x00010000120b7824 */ /* 0x000fe200078e00ff */
[----:B------:R-:W-:-:S03]  /*3530*/  FADD R15, R15, R24 ;  /* 0x000000180f0f7221 */ /* 0x000fc60000000000 */
[----:B------:R-:W-:Y:S01]  /*3540*/  FADD R11, R22, R11 ;  /* 0x0000000b160b7221 */ /* 0x000fe20000000000 */
[C---:B------:R-:W-:Y:S01]  /*3550*/  FADD R15, -R14.reuse, R15 ;  /* 0x0000000f0e0f7221 */ /* 0x040fe20000000100 */
[----:B------:R-:W-:Y:S01]  /*3560*/  FADD R21, -R14, R21 ;  /* 0x000000150e157221 */ /* 0x000fe20000000100 */
[----:B------:R-:W-:Y:S01]  /*3570*/  FMUL R10, R10, 1.4426950216293334961 ;  /* 0x3fb8aa3b0a0a7820 */ /* 0x000fe20000400000 */
[----:B------:R-:W-:Y:S01]  /*3580*/  FADD R11, -R14, R11 ;  /* 0x0000000b0e0b7221 */ /* 0x000fe20000000100 */
[----:B------:R-:W-:Y:S01]  /*3590*/  FMUL R15, R15, 1.4426950216293334961 ;  /* 0x3fb8aa3b0f0f7820 */ /* 0x000fe20000400000 */
[----:B------:R-:W-:Y:S02]  /*35a0*/  FMUL R21, R21, 1.4426950216293334961 ;  /* 0x3fb8aa3b15157820 */ /* 0x000fe40000400000 */
[----:B------:R-:W-:Y:S01]  /*35b0*/  FMUL R12, R11, 1.4426950216293334961 ;  /* 0x3fb8aa3b0b0c7820 */ /* 0x000fe20000400000 */
[----:B------:R-:W-:Y:S02]  /*35c0*/  FSETP.GEU.AND P2, PT, R10, -126, PT ;  /* 0xc2fc00000a00780b */ /* 0x000fe40003f4e000 */
[----:B------:R-:W-:-:S02]  /*35d0*/  FSETP.GEU.AND P1, PT, R15, -126, PT ;  /* 0xc2fc00000f00780b */ /* 0x000fc40003f2e000 */
[----:B------:R-:W-:Y:S02]  /*35e0*/  FSETP.GEU.AND P3, PT, R21, -126, PT ;  /* 0xc2fc00001500780b */ /* 0x000fe40003f6e000 */
[----:B------:R-:W-:Y:S01]  /*35f0*/  FSETP.GEU.AND P4, PT, R12, -126, PT ;  /* 0xc2fc00000c00780b */ /* 0x000fe20003f8e000 */
[----:B------:R-:W-:-:S06]  /*3600*/  FMUL R16, R9, 0.25 ;  /* 0x3e80000009107820 */ /* 0x000fcc0000400000 */
[----:B------:R-:W-:Y:S02]  /*3610*/  @!P2 FMUL R10, R10, 0.5 ;  /* 0x3f0000000a0aa820 */ /* 0x000fe40000400000 */
[----:B------:R-:W-:Y:S02]  /*3620*/  @!P1 FMUL R15, R15, 0.5 ;  /* 0x3f0000000f0f9820 */ /* 0x000fe40000400000 */
[----:B------:R-:W-:Y:S02]  /*3630*/  @!P3 FMUL R21, R21, 0.5 ;  /* 0x3f0000001515b820 */ /* 0x000fe40000400000 */
[----:B------:R-:W-:Y:S01]  /*3640*/  @!P4 FMUL R12, R12, 0.5 ;  /* 0x3f0000000c0cc820 */ /* 0x000fe20000400000 */
[----:B------:R-:W-:Y:S01]  /*3650*/  MUFU.EX2 R10, R10 ;  /* 0x0000000a000a7308 */ /* 0x000fe20000000800 */
[----:B------:R-:W-:-:S07]  /*3660*/  FSEL R16, R16, R9, P0 ;  /* 0x0000000910107208 */ /* 0x000fce0000000000 */
[----:B------:R-:W0:Y:S01]  /*3670*/  MUFU.EX2 R15, R15 ;  /* 0x0000000f000f7308 */ /* 0x000e220000000800 */
[----:B------:R-:W-:-:S07]  /*3680*/  @!P5 FMUL R16, R16, 16777216 ;  /* 0x4b8000001010d820 */ /* 0x000fce0000400000 */
[----:B------:R-:W1:Y:S08]  /*3690*/  MUFU.EX2 R11, R21 ;  /* 0x00000015000b7308 */ /* 0x000e700000000800 */
[----:B------:R-:W2:Y:S01]  /*36a0*/  MUFU.EX2 R13, R12 ;  /* 0x0000000c000d7308 */ /* 0x000ea20000000800 */
[----:B0-----:R-:W-:Y:S01]  /*36b0*/  @!P1 FMUL R15, R15, R15 ;  /* 0x0000000f0f0f9220 */ /* 0x001fe20000400000 */
[----:B------:R-:W-:-:S06]  /*36c0*/  @!P2 FMUL R10, R10, R10 ;  /* 0x0000000a0a0aa220 */ /* 0x000fcc0000400000 */
[----:B------:R-:W0:Y:S01]  /*36d0*/  MUFU.RCP R16, R16 ;  /* 0x0000001000107308 */ /* 0x000e220000001000 */
[----:B-1----:R-:W-:Y:S01]  /*36e0*/  @!P3 FMUL R11, R11, R11 ;  /* 0x0000000b0b0bb220 */ /* 0x002fe20000400000 */
[----:B------:R-:W-:Y:S01]  /*36f0*/  @P0 FMUL R15, R15, 0.25 ;  /* 0x3e8000000f0f0820 */ /* 0x000fe20000400000 */
[----:B------:R-:W-:Y:S02]  /*3700*/  @P0 FMUL R10, R10, 0.25 ;  /* 0x3e8000000a0a0820 */ /* 0x000fe40000400000 */
[----:B------:R-:W-:Y:S01]  /*3710*/  @P0 FMUL R11, R11, 0.25 ;  /* 0x3e8000000b0b0820 */ /* 0x000fe20000400000 */
[----:B--2---:R-:W-:Y:S01]  /*3720*/  @!P4 FMUL R13, R13, R13 ;  /* 0x0000000d0d0dc220 */ /* 0x004fe20000400000 */
[----:B------:R-:W-:-:S03]  /*3730*/  @!P5 FMUL R15, R15, 16777216 ;  /* 0x4b8000000f0fd820 */ /* 0x000fc60000400000 */
[----:B------:R-:W-:Y:S01]  /*3740*/  @P0 FMUL R13, R13, 0.25 ;  /* 0x3e8000000d0d0820 */ /* 0x000fe20000400000 */
[----:B------:R-:W-:Y:S01]  /*3750*/  @!P5 FMUL R10, R10, 16777216 ;  /* 0x4b8000000a0ad820 */ /* 0x000fe20000400000 */
[----:B------:R-:W-:Y:S02]  /*3760*/  @!P5 FMUL R11, R11, 16777216 ;  /* 0x4b8000000b0bd820 */ /* 0x000fe40000400000 */
[----:B------:R-:W-:Y:S01]  /*3770*/  @!P5 FMUL R13, R13, 16777216 ;  /* 0x4b8000000d0dd820 */ /* 0x000fe20000400000 */
[C---:B0-----:R-:W-:Y:S01]  /*3780*/  FMUL R15, R16.reuse, R15 ;  /* 0x0000000f100f7220 */ /* 0x041fe20000400000 */
[C---:B------:R-:W-:Y:S01]  /*3790*/  FMUL R10, R16.reuse, R10 ;  /* 0x0000000a100a7220 */ /* 0x040fe20000400000 */
[C---:B------:R-:W-:Y:S01]  /*37a0*/  FMUL R11, R16.reuse, R11 ;  /* 0x0000000b100b7220 */ /* 0x040fe20000400000 */
[----:B------:R-:W-:-:S03]  /*37b0*/  FMUL R16, R16, R13 ;  /* 0x0000000d10107220 */ /* 0x000fc60000400000 */
[----:B------:R-:W-:Y:S02]  /*37c0*/  F2FP.BF16.PACK_AB R10, R10, R15 ;  /* 0x0000000f0a0a723e */ /* 0x000fe400000010ff */
[----:B------:R-:W-:Y:S02]  /*37d0*/  F2FP.BF16.PACK_AB R11, R16, R11 ;  /* 0x0000000b100b723e */ /* 0x000fe400000010ff */
[C---:B------:R-:W-:Y:S02]  /*37e0*/  PRMT R15, R10.reuse, 0x7610, R15 ;  /* 0x000076100a0f7816 */ /* 0x040fe4000000000f */
[----:B------:R-:W-:Y:S02]  /*37f0*/  PRMT R17, R10, 0x7632, R17 ;  /* 0x000076320a117816 */ /* 0x000fe40000000011 */
[----:B------:R-:W-:Y:S01]  /*3800*/  PRMT R18, R11, 0x7632, R18 ;  /* 0x000076320b127816 */ /* 0x000fe20000000012 */
[----:B------:R-:W-:Y:S04]  /*3810*/  STS.U16 [R5], R15 ;  /* 0x0000000f05007388 */ /* 0x000fe80000000400 */
[----:B------:R-:W-:Y:S04]  /*3820*/  STS.U16 [R5+0x80], R17 ;  /* 0x0000801105007388 */ /* 0x000fe80000000400 */
[----:B------:R0:W-:Y:S04]  /*3830*/  STS.U16 [R5+0x100], R11 ;  /* 0x0001000b05007388 */ /* 0x0001e80000000400 */
[----:B------:R-:W-:Y:S04]  /*3840*/  STS.U16 [R5+0x180], R18 ;  /* 0x0001801205007388 */ /* 0x000fe80000000400 */
[----:B------:R-:W-:Y:S06]  /*3850*/  BAR.SYNC.DEFER_BLOCKING 0x0 ;  /* 0x0000000000007b1d */ /* 0x000fec0000010000 */
[----:B------:R-:W1:Y:S01]  /*3860*/  LDS.64 R12, [R8] ;  /* 0x00000000080c7984 */ /* 0x000e620000000a00 */
[----:B------:R-:W-:-:S02]  /*3870*/  SHF.R.S32.HI R16, RZ, 0x1f, R31 ;  /* 0x0000001fff107819 */ /* 0x000fc4000001141f */
[----:B------:R-:W-:-:S04]  /*3880*/  LEA R10, P0, R31, c[0x0][0x170], 0x1 ;  /* 0x00005c001f0a7a11 */ /* 0x000fc800078008ff */
[----:B0-----:R-:W-:Y:S02]  /*3890*/  LEA.HI.X R11, R31, c[0x0][0x174], R16, 0x1, P0 ;  /* 0x00005d001f0b7a11 */ /* 0x001fe400000f0c10 */
[----:B------:R-:W-:Y:S02]  /*38a0*/  ISETP.NE.AND P0, PT, R33, RZ, PT ;  /* 0x000000ff2100720c */ /* 0x000fe40003f05270 */
[----:B------:R-:W-:Y:S01]  /*38b0*/  PLOP3.LUT P1, PT, PT, PT, PT, 0x8, 0x0 ;  /* 0x000000000000781c */ /* 0x000fe20003f2e170 */
[----:B------:R-:W-:-:S03]  /*38c0*/  IMAD.MOV.U32 R31, RZ, RZ, 0x100 ;  /* 0x00000100ff1f7424 */ /* 0x000fc600078e00ff */
[----:B------:R-:W-:Y:S01]  /*38d0*/  P2R R33, PR, RZ, 0x2 ;  /* 0x00000002ff217803 */ /* 0x000fe20000000000 */
[----:B-1----:R0:W-:Y:S06]  /*38e0*/  STG.E.64 [R10.64], R12 ;  /* 0x0000000c0a007986 */ /* 0x0021ec000c101b04 */
[----:B------:R-:W-:Y:S01]  /*38f0*/  @!P0 CALL.REL.NOINC `(.L_x_5) ;  /* 0x0000001000008944 */ /* 0x000fe20003c00000 */
[----:B------:R-:W-:Y:S05]  /*3900*/  BRA `(.L_x_6) ;  /* 0xffffe89000007947 */ /* 0x000fea000383ffff */
.L_x_5:
[----:B------:R-:W-:Y:S05]  /*3910*/  EXIT ;  /* 0x000000000000794d */ /* 0x000fea0003800000 */
.L_x_4:
[----:B------:R-:W-:Y:S01]  /*3920*/  MOV R0, 0x0 ;  /* 0x0000000000007802 */ /* 0x000fe20000000f00 */
[----:B------:R-:W-:Y:S02]  /*3930*/  IMAD.MOV.U32 R4, RZ, RZ, c[0x4][0x18] ;  /* 0x01000600ff047624 */ /* 0x000fe400078e00ff */
[----:B------:R-:W-:Y:S01]  /*3940*/  IMAD.MOV.U32 R5, RZ, RZ, c[0x4][0x1c] ;  /* 0x01000700ff057624 */ /* 0x000fe200078e00ff */
[----:B------:R2:W3:Y:S01]  /*3950*/  LDC.64 R2, c[0x4][R0] ;  /* 0x0100000000027b82 */ /* 0x0004e20000000a00 */
[----:B------:R-:W-:-:S02]  /*3960*/  IMAD.MOV.U32 R6, RZ, RZ, c[0x4][0x10] ;  /* 0x01000400ff067624 */ /* 0x000fc400078e00ff */
[----:B------:R-:W-:Y:S02]  /*3970*/  IMAD.MOV.U32 R7, RZ, RZ, c[0x4][0x14] ;  /* 0x01000500ff077624 */ /* 0x000fe400078e00ff */
[----:B0-----:R-:W-:Y:S02]  /*3980*/  IMAD.MOV.U32 R8, RZ, RZ, 0x7a ;  /* 0x0000007aff087424 */ /* 0x001fe400078e00ff */
[----:B------:R-:W-:Y:S02]  /*3990*/  IMAD.MOV.U32 R10, RZ, RZ, c[0x4][0x8] ;  /* 0x01000200ff0a7624 */ /* 0x000fe400078e00ff */
[----:B------:R-:W-:Y:S02]  /*39a0*/  IMAD.MOV.U32 R11, RZ, RZ, c[0x4][0xc] ;  /* 0x01000300ff0b7624 */ /* 0x000fe400078e00ff */
[----:B------:R-:W-:Y:S02]  /*39b0*/  IMAD.MOV.U32 R12, RZ, RZ, 0x1 ;  /* 0x00000001ff0c7424 */ /* 0x000fe400078e00ff */
[----:B------:R-:W-:-:S02]  /*39c0*/  IMAD.MOV.U32 R13, RZ, RZ, RZ ;  /* 0x000000ffff0d7224 */ /* 0x000fc400078e00ff */
[----:B--2---:R-:W-:Y:S01]  /*39d0*/  LEPC R14 ;  /* 0x00000000000e734e */ /* 0x004fe20000000000 */
[----:B-1----:R-:W-:-:S02]  /*39e0*/  MOV R9, 0x3a50 ;  /* 0x00003a5000097802 */ /* 0x002fc40000000f00 */
[----:B------:R-:W-:Y:S02]  /*39f0*/  MOV R20, 0x39d0 ;  /* 0x000039d000147802 */ /* 0x000fe40000000f00 */
[----:B------:R-:W-:Y:S02]  /*3a00*/  MOV R21, 0x0 ;  /* 0x0000000000157802 */ /* 0x000fe40000000f00 */
[----:B------:R-:W-:Y:S02]  /*3a10*/  MOV R0, 0x0 ;  /* 0x0000000000007802 */ /* 0x000fe40000000f00 */
[----:B------:R-:W-:-:S04]  /*3a20*/  IADD3 R20, P0, P1, -R20, R9, R14 ;  /* 0x0000000914147210 */ /* 0x000fc8000791e10e */
[----:B------:R-:W-:-:S04]  /*3a30*/  IADD3.X R21, ~R0, R21, R15, P0, P1 ;  /* 0x0000001500157210 */ /* 0x000fc800007e250f */
[----:B---3--:R-:W-:Y:S05]  /*3a40*/  CALL.ABS.NOINC R2 ;  /* 0x0000000002007343 */ /* 0x008fea0003c00000 */
.L_x_0:
[----:B------:R-:W-:Y:S01]  /*3a50*/  MOV R0, 0x0 ;  /* 0x0000000000007802 */ /* 0x000fe20000000f00 */
[----:B------:R-:W-:Y:S02]  /*3a60*/  IMAD.MOV.U32 R4, RZ, RZ, c[0x4][0x30] ;  /* 0x01000c00ff047624 */ /* 0x000fe400078e00ff */
[----:B------:R-:W-:Y:S01]  /*3a70*/  IMAD.MOV.U32 R5, RZ, RZ, c[0x4][0x34] ;  /* 0x01000d00ff057624 */ /* 0x000fe200078e00ff */
[----:B------:R1:W2:Y:S01]  /*3a80*/  LDC.64 R2, c[0x4][R0] ;  /* 0x0100000000027b82 */ /* 0x0002a20000000a00 */
[----:B------:R-:W-:Y:S02]  /*3a90*/  IMAD.MOV.U32 R6, RZ, RZ, c[0x4][0x28] ;  /* 0x01000a00ff067624 */ /* 0x000fe400078e00ff */
[----:B------:R-:W-:Y:S02]  /*3aa0*/  IMAD.MOV.U32 R7, RZ, RZ, c[0x4][0x2c] ;  /* 0x01000b00ff077624 */ /* 0x000fe400078e00ff */
[----:B0-----:R-:W-:Y:S02]  /*3ab0*/  IMAD.MOV.U32 R8, RZ, RZ, 0x44 ;  /* 0x00000044ff087424 */ /* 0x001fe400078e00ff */
[----:B------:R-:W-:-:S02]  /*3ac0*/  IMAD.MOV.U32 R10, RZ, RZ, c[0x4][0x20] ;  /* 0x01000800ff0a7624 */ /* 0x000fc400078e00ff */
[----:B------:R-:W-:Y:S02]  /*3ad0*/  IMAD.MOV.U32 R11, RZ, RZ, c[0x4][0x24] ;  /* 0x01000900ff0b7624 */ /* 0x000fe400078e00ff */
[----:B------:R-:W-:Y:S02]  /*3ae0*/  IMAD.MOV.U32 R12, RZ, RZ, 0x1 ;  /* 0x00000001ff0c7424 */ /* 0x000fe400078e00ff */
[----:B------:R-:W-:Y:S02]  /*3af0*/  IMAD.MOV.U32 R13, RZ, RZ, RZ ;  /* 0x000000ffff0d7224 */ /* 0x000fe400078e00ff */
[----:B-1----:R-:W-:Y:S01]  /*3b00*/  LEPC R14 ;  /* 0x00000000000e734e */ /* 0x002fe20000000000 */
[----:B------:R-:W-:Y:S02]  /*3b10*/  MOV R9, 0x3b80 ;  /* 0x00003b8000097802 */ /* 0x000fe40000000f00 */
[----:B------:R-:W-:Y:S02]  /*3b20*/  MOV R20, 0x3b00 ;  /* 0x00003b0000147802 */ /* 0x000fe40000000f00 */
[----:B------:R-:W-:Y:S02]  /*3b30*/  MOV R21, 0x0 ;  /* 0x0000000000157802 */ /* 0x000fe40000000f00 */
[----:B------:R-:W-:-:S02]  /*3b40*/  MOV R0, 0x0 ;  /* 0x0000000000007802 */ /* 0x000fc40000000f00 */
[----:B------:R-:W-:-:S04]  /*3b50*/  IADD3 R20, P0, P1, -R20, R9, R14 ;  /* 0x0000000914147210 */ /* 0x000fc8000791e10e */
[----:B------:R-:W-:-:S04]  /*3b60*/  IADD3.X R21, ~R0, R21, R15, P0, P1 ;  /* 0x0000001500157210 */ /* 0x000fc800007e250f */
[----:B--2---:R-:W-:Y:S05]  /*3b70*/  CALL.ABS.NOINC R2 ;  /* 0x0000000002007343 */ /* 0x004fea0003c00000 */
.L_x_3:
[----:B------:R-:W-:Y:S01]  /*3b80*/  IMAD.MOV.U32 R23, RZ, RZ, 0x10 ;  /* 0x00000010ff177424 */ /* 0x000fe200078e00ff */
[----:B------:R-:W-:Y:S01]  /*3b90*/  MOV R14, 0x3bd0 ;  /* 0x00003bd0000e7802 */ /* 0x000fe20000000f00 */
[----:B------:R-:W-:Y:S02]  /*3ba0*/  IMAD.MOV.U32 R24, RZ, RZ, 0x1f ;  /* 0x0000001fff187424 */ /* 0x000fe400078e00ff */
[----:B------:R-:W-:Y:S02]  /*3bb0*/  IMAD.MOV.U32 R25, RZ, RZ, -0x1 ;  /* 0xffffffffff197424 */ /* 0x000fe400078e00ff */
[----:B------:R-:W-:Y:S05]  /*3bc0*/  CALL.REL.NOINC `($__internal_0_$__cuda_sm70_shflsync_bfly) ;  /* 0x000001d000007944 */ /* 0x000fea0003c00000 */
[CC--:B-1----:R-:W-:Y:S02]  /*3bd0*/  FSETP.GT.AND P0, PT, R20.reuse, R23.reuse, PT ;  /* 0x000000171400720b */ /* 0x0c2fe40003f04000 */
[C---:B------:R-:W-:Y:S02]  /*3be0*/  FSETP.NAN.AND P1, PT, R20.reuse, R20, PT ;  /* 0x000000141400720b */ /* 0x040fe40003f28000 */
[----:B------:R-:W-:Y:S02]  /*3bf0*/  FSEL R23, R20, R23, P0 ;  /* 0x0000001714177208 */ /* 0x000fe40000000000 */
[----:B------:R-:W-:-:S02]  /*3c00*/  MOV R14, 0x3c40 ;  /* 0x00003c40000e7802 */ /* 0x000fc40000000f00 */
[----:B0-----:R-:W-:Y:S01]  /*3c10*/  FSEL R20, R20, R23, P1 ;  /* 0x0000001714147208 */ /* 0x001fe20000800000 */
[----:B------:R-:W-:Y:S02]  /*3c20*/  IMAD.MOV.U32 R23, RZ, RZ, 0x8 ;  /* 0x00000008ff177424 */ /* 0x000fe400078e00ff */
[----:B------:R-:W-:Y:S05]  /*3c30*/  CALL.REL.NOINC `($__internal_0_$__cuda_sm70_shflsync_bfly) ;  /* 0x0000016000007944 */ /* 0x000fea0003c00000 */
[C---:B-1----:R-:W-:Y:S02]  /*3c40*/  FSETP.GT.AND P0, PT, R20.reuse, R23, PT ;  /* 0x000000171400720b */ /* 0x042fe40003f04000 */
[----:B------:R-:W-:Y:S02]  /*3c50*/  FSETP.NAN.AND P1, PT, R20, R20, PT ;  /* 0x000000141400720b */ /* 0x000fe40003f28000 */
[----:B------:R-:W-:-:S09]  /*3c60*/  MOV R14, 0x3ca0 ;  /* 0x00003ca0000e7802 */ /* 0x000fd20000000f00 */
[----:B0-----:R-:W-:Y:S01]  /*3c70*/  @!P0 FSEL R20, R20, R23, P1 ;  /* 0x0000001714148208 */ /* 0x001fe20000800000 */
        /* <DEDUP_REMOVED lines=12> */
[----:B------:R-:W-:-:S04]  /*3d40*/  IMAD.MOV.U32 R23, RZ, RZ, 0x1 ;  /* 0x00000001ff177424 */ /* 0x000fc800078e00ff */
[--C-:B------:R-:W-:Y:S02]  /*3d50*/  IMAD.MOV.U32 R21, RZ, RZ, R20.reuse ;  /* 0x000000ffff157224 */ /* 0x100fe400078e0014 */
[----:B------:R-:W-:Y:S02]  /*3d60*/  IMAD.MOV.U32 R22, RZ, RZ, R20 ;  /* 0x000000ffff167224 */ /* 0x000fe400078e0014 */
[----:B------:R-:W-:Y:S05]  /*3d70*/  CALL.REL.NOINC `($__internal_0_$__cuda_sm70_shflsync_bfly) ;  /* 0x0000002000007944 */ /* 0x000fea0003c00000 */
[----:B-1----:R-:W-:Y:S01]  /*3d80*/  IMAD.MOV.U32 R14, RZ, RZ, R23 ;  /* 0x000000ffff0e7224 */ /* 0x002fe200078e0017 */
[----:B------:R-:W-:Y:S05]  /*3d90*/  BRA `(.L_x_7) ;  /* 0xffffdf6000007947 */ /* 0x000fea000383ffff */
        .weak           $__internal_0_$__cuda_sm70_shflsync_bfly
        .type           $__internal_0_$__cuda_sm70_shflsync_bfly,@function
        .size           $__internal_0_$__cuda_sm70_shflsync_bfly,(.L_x_9 - $__internal_0_$__cuda_sm70_shflsync_bfly)
$__internal_0_$__cuda_sm70_shflsync_bfly:
[----:B------:R-:W-:Y:S01]  /*3da0*/  IMAD.MOV.U32 R15, RZ, RZ, 0x0 ;  /* 0x00000000ff0f7424 */ /* 0x000fe200078e00ff */
[----:B------:R0:W1:Y:S03]  /*3db0*/  SHFL.BFLY PT, R23, R20, R23, R24 ;  /* 0x0c00001714177389 */ /* 0x00006600000e0018 */
[----:B------:R-:W-:Y:S05]  /*3dc0*/  RET.REL.NODEC R14 `(triton_red_fused__softmax__to_copy_add_2) ;  /* 0xffffc2300e007950 */ /* 0x000fea0003c3ffff */
.L_x_8:
[----:B------:R-:W-:-:S00]  /*3dd0*/  BRA `(.L_x_8) ;  /* 0xfffffff000007947 */ /* 0x000fc0000383ffff */
[----:B------:R-:W-:-:S00]  /*3de0*/  NOP ;  /* 0x0000000000007918 */ /* 0x000fc00000000000 */
        /* <DEDUP_REMOVED lines=9> */
.L_x_9:


//--------------------- .nv.global.init           --------------------------
	.section	.nv.global.init,"aw",@progbits
.nv.global.init:
	.type		assertFunc_1,@object
	.size		assertFunc_1,(assertFunc_0 - assertFunc_1)
assertFunc_1:
        /*0000*/ 	.byte	0x75, 0x6e, 0x6b, 0x6e, 0x6f, 0x77, 0x6e, 0x00
	.type		assertFunc_0,@object
	.size		assertFunc_0,(_$_str - assertFunc_0)
assertFunc_0:
        /*0008*/ 	.byte	0x75, 0x6e, 0x6b, 0x6e, 0x6f, 0x77, 0x6e, 0x00
	.type		_$_str,@object
	.size		_$_str,(assertMessage_1 - _$_str)
_$_str:
        /*0010*/ 	.byte	0x5f, 0x5f, 0x43, 0x55, 0x44, 0x41, 0x5f, 0x46, 0x54, 0x5a, 0x00
	.type		assertMessage_1,@object
	.size		assertMessage_1,(assertMessage_0 - assertMessage_1)
assertMessage_1:
        /*001b*/ 	.byte	0x69, 0x6e, 0x64, 0x65, 0x78, 0x20, 0x6f, 0x75, 0x74, 0x20, 0x6f, 0x66, 0x20, 0x62, 0x6f, 0x75
        /*002b*/ 	.byte	0x6e, 0x64, 0x73, 0x3a, 0x20, 0x30, 0x20, 0x3c, 0x3d, 0x20, 0x74, 0x6d, 0x70, 0x36, 0x36, 0x20
        /*003b*/ 	.byte	0x3c, 0x20, 0x33, 0x32, 0x00
	.type		assertMessage_0,@object
	.size		assertMessage_0,(assertFile_0 - assertMessage_0)
assertMessage_0:
        /*0040*/ 	.byte	0x69, 0x6e, 0x64, 0x65, 0x78, 0x20, 0x6f, 0x75, 0x74, 0x20, 0x6f, 0x66, 0x20, 0x62, 0x6f, 0x75
        /*0050*/ 	.byte	0x6e, 0x64, 0x73, 0x3a, 0x20, 0x30, 0x20, 0x3c, 0x3d, 0x20, 0x74, 0x6d, 0x70, 0x32, 0x38, 0x20
        /*0060*/ 	.byte	0x3c, 0x20, 0x33, 0x32, 0x00
	.type		assertFile_0,@object
	.size		assertFile_0,(assertFile_1 - assertFile_0)
assertFile_0:
        /*0065*/ 	.byte	0x2f, 0x74, 0x6d, 0x70, 0x2f, 0x74, 0x6f, 0x72, 0x63, 0x68, 0x69, 0x6e, 0x64, 0x75, 0x63, 0x74
        /*0075*/ 	.byte	0x6f, 0x72, 0x5f, 0x72, 0x6f, 0x6f, 0x74, 0x2f, 0x68, 0x34, 0x2f, 0x63, 0x68, 0x34, 0x62, 0x35
        /*0085*/ 	.byte	0x34, 0x70, 0x73, 0x75, 0x70, 0x33, 0x66, 0x61, 0x32, 0x63, 0x64, 0x66, 0x70, 0x35, 0x72, 0x37
        /*0095*/ 	.byte	0x69, 0x67, 0x6f, 0x76, 0x6a, 0x77, 0x62, 0x73, 0x67, 0x37, 0x62, 0x32, 0x77, 0x6a, 0x6b, 0x6b
        /*00a5*/ 	.byte	0x79, 0x32, 0x6e, 0x73, 0x6f, 0x73, 0x32, 0x61, 0x32, 0x64, 0x70, 0x32, 0x74, 0x6b, 0x65, 0x2e
        /*00b5*/ 	.byte	0x70, 0x79, 0x00
	.type		assertFile_1,@object
	.size		assertFile_1,(.L_1 - assertFile_1)
assertFile_1:
        /*00b8*/ 	.byte	0x2f, 0x74, 0x6d, 0x70, 0x2f, 0x74, 0x6f, 0x72, 0x63, 0x68, 0x69, 0x6e, 0x64, 0x75, 0x63, 0x74
        /*00c8*/ 	.byte	0x6f, 0x72, 0x5f, 0x72, 0x6f, 0x6f, 0x74, 0x2f, 0x68, 0x34, 0x2f, 0x63, 0x68, 0x34, 0x62, 0x35
        /*00d8*/ 	.byte	0x34, 0x70, 0x73, 0x75, 0x70, 0x33, 0x66, 0x61, 0x32, 0x63, 0x64, 0x66, 0x70, 0x35, 0x72, 0x37
        /*00e8*/ 	.byte	0x69, 0x67, 0x6f, 0x76, 0x6a, 0x77, 0x62, 0x73, 0x67, 0x37, 0x62, 0x32, 0x77, 0x6a, 0x6b, 0x6b
        /*00f8*/ 	.byte	0x79, 0x32, 0x6e, 0x73, 0x6f, 0x73, 0x32, 0x61, 0x32, 0x64, 0x70, 0x32, 0x74, 0x6b, 0x65, 0x2e
        /*0108*/ 	.byte	0x70, 0x79, 0x00
.L_1:


//--------------------- .nv.shared.triton_red_fused__softmax__to_copy_add_2 --------------------------
	.section	.nv.shared.triton_red_fused__softmax__to_copy_add_2,"aw",@nobits
	.sectionflags	@""
	.align	16


//--------------------- SYMBOLS --------------------------

	.type		__assertfail,@function
